	.headerflags	@"EF_CUDA_TEXMODE_UNIFIED EF_CUDA_64BIT_ADDRESS EF_CUDA_ACCELERATORS EF_CUDA_SM90 EF_CUDA_VIRTUAL_SM(EF_CUDA_SM90)"
	.elftype	@"ET_EXEC"


//--------------------- .nv.info                  --------------------------
	.section	.nv.info,"",@"SHT_CUDA_INFO"
	.align	4


	//----- nvinfo : EIATTR_REGCOUNT
	.align		4
        /*0000*/ 	.byte	0x04, 0x2f
        /*0002*/ 	.short	(.L_1 - .L_0)
	.align		4
.L_0:
        /*0004*/ 	.word	index@(triton_poi_fused_max_pool2d_with_indices_33)
        /*0008*/ 	.word	0x000000ab


	//----- nvinfo : EIATTR_MIN_STACK_SIZE
	.align		4
.L_1:
        /*000c*/ 	.byte	0x04, 0x12
        /*000e*/ 	.short	(.L_3 - .L_2)
	.align		4
.L_2:
        /*0010*/ 	.word	index@(triton_poi_fused_max_pool2d_with_indices_33)
        /*0014*/ 	.word	0x00000000


	//----- nvinfo : EIATTR_FRAME_SIZE
	.align		4
.L_3:
        /*0018*/ 	.byte	0x04, 0x11
        /*001a*/ 	.short	(.L_5 - .L_4)
	.align		4
.L_4:
        /*001c*/ 	.word	index@(triton_poi_fused_max_pool2d_with_indices_33)
        /*0020*/ 	.word	0x00000000


	//----- nvinfo : EIATTR_MIN_STACK_SIZE
	.align		4
.L_5:
        /*0024*/ 	.byte	0x04, 0x12
        /*0026*/ 	.short	(.L_7 - .L_6)
	.align		4
.L_6:
        /*0028*/ 	.word	index@(triton_poi_fused_max_pool2d_with_indices_33)
        /*002c*/ 	.word	0x00000000
.L_7:


//--------------------- .nv.info.triton_poi_fused_max_pool2d_with_indices_33 --------------------------
	.section	.nv.info.triton_poi_fused_max_pool2d_with_indices_33,"",@"SHT_CUDA_INFO"
	.sectionflags	@""
	.align	4


	//----- nvinfo : EIATTR_CUDA_API_VERSION
	.align		4
        /*0000*/ 	.byte	0x04, 0x37
        /*0002*/ 	.short	(.L_9 - .L_8)
.L_8:
        /*0004*/ 	.word	0x0000007c


	//----- nvinfo : EIATTR_KPARAM_INFO
	.align		4
.L_9:
        /*0008*/ 	.byte	0x04, 0x17
        /*000a*/ 	.short	(.L_11 - .L_10)
.L_10:
        /*000c*/ 	.word	0x00000000
        /*0010*/ 	.short	0x0004
        /*0012*/ 	.short	0x001c
        /*0014*/ 	.byte	0x00, 0xf0, 0x11, 0x00


	//----- nvinfo : EIATTR_KPARAM_INFO
	.align		4
.L_11:
        /*0018*/ 	.byte	0x04, 0x17
        /*001a*/ 	.short	(.L_13 - .L_12)
.L_12:
        /*001c*/ 	.word	0x00000000
        /*0020*/ 	.short	0x0003
        /*0022*/ 	.short	0x0018
        /*0024*/ 	.byte	0x00, 0xf0, 0x11, 0x00


	//----- nvinfo : EIATTR_KPARAM_INFO
	.align		4
.L_13:
        /*0028*/ 	.byte	0x04, 0x17
        /*002a*/ 	.short	(.L_15 - .L_14)
.L_14:
        /*002c*/ 	.word	0x00000000
        /*0030*/ 	.short	0x0002
        /*0032*/ 	.short	0x0010
        /*0034*/ 	.byte	0x00, 0xf4, 0x21, 0x00


	//----- nvinfo : EIATTR_KPARAM_INFO
	.align		4
.L_15:
        /*0038*/ 	.byte	0x04, 0x17
        /*003a*/ 	.short	(.L_17 - .L_16)
.L_16:
        /*003c*/ 	.word	0x00000000
        /*0040*/ 	.short	0x0001
        /*0042*/ 	.short	0x0008
        /*0044*/ 	.byte	0x00, 0xf4, 0x21, 0x00


	//----- nvinfo : EIATTR_KPARAM_INFO
	.align		4
.L_17:
        /*0048*/ 	.byte	0x04, 0x17
        /*004a*/ 	.short	(.L_19 - .L_18)
.L_18:
        /*004c*/ 	.word	0x00000000
        /*0050*/ 	.short	0x0000
        /*0052*/ 	.short	0x0000
        /*0054*/ 	.byte	0x00, 0xf4, 0x21, 0x00


	//----- nvinfo : EIATTR_SPARSE_MMA_MASK
	.align		4
.L_19:
        /*0058*/ 	.byte	0x03, 0x50
        /*005a*/ 	.short	0x0000


	//----- nvinfo : EIATTR_MAXREG_COUNT
	.align		4
        /*005c*/ 	.byte	0x03, 0x1b
        /*005e*/ 	.short	0x00ff


	//----- nvinfo : EIATTR_EXIT_INSTR_OFFSETS
	.align		4
        /*0060*/ 	.byte	0x04, 0x1c
        /*0062*/ 	.short	(.L_21 - .L_20)


	//   ....[0]....
.L_20:
        /*0064*/ 	.word	0x00005450


	//   ....[1]....
        /*0068*/ 	.word	0x00005470


	//----- nvinfo : EIATTR_REQNTID
	.align		4
.L_21:
        /*006c*/ 	.byte	0x04, 0x10
        /*006e*/ 	.short	(.L_23 - .L_22)
.L_22:
        /*0070*/ 	.word	0x00000100
        /*0074*/ 	.word	0x00000001
        /*0078*/ 	.word	0x00000001


	//----- nvinfo : EIATTR_CBANK_PARAM_SIZE
	.align		4
.L_23:
        /*007c*/ 	.byte	0x03, 0x19
        /*007e*/ 	.short	0x0020


	//----- nvinfo : EIATTR_PARAM_CBANK
	.align		4
        /*0080*/ 	.byte	0x04, 0x0a
        /*0082*/ 	.short	(.L_25 - .L_24)
	.align		4
.L_24:
        /*0084*/ 	.word	index@(.nv.constant0.triton_poi_fused_max_pool2d_with_indices_33)
        /*0088*/ 	.short	0x0210
        /*008a*/ 	.short	0x0020


	//----- nvinfo : EIATTR_SW_WAR
	.align		4
.L_25:
        /*008c*/ 	.byte	0x04, 0x36
        /*008e*/ 	.short	(.L_27 - .L_26)
.L_26:
        /*0090*/ 	.word	0x00000008
.L_27:


//--------------------- .nv.callgraph             --------------------------
	.section	.nv.callgraph,"",@"SHT_CUDA_CALLGRAPH"
	.align	4
	.sectionentsize	8
	.align		4
        /*0000*/ 	.word	0x00000000
	.align		4
        /*0004*/ 	.word	0xffffffff
	.align		4
        /*0008*/ 	.word	0x00000000
	.align		4
        /*000c*/ 	.word	0xfffffffe
	.align		4
        /*0010*/ 	.word	0x00000000
	.align		4
        /*0014*/ 	.word	0xfffffffd
	.align		4
        /*0018*/ 	.word	0x00000000
	.align		4
        /*001c*/ 	.word	0xfffffffc


//--------------------- .text.triton_poi_fused_max_pool2d_with_indices_33 --------------------------
	.section	.text.triton_poi_fused_max_pool2d_with_indices_33,"ax",@progbits
	.sectionflags	@"SHF_BARRIERS=1"
	.align	128
        .global         triton_poi_fused_max_pool2d_with_indices_33
        .type           triton_poi_fused_max_pool2d_with_indices_33,@function
        .size           triton_poi_fused_max_pool2d_with_indices_33,(.L_x_1 - triton_poi_fused_max_pool2d_with_indices_33)
        .other          triton_poi_fused_max_pool2d_with_indices_33,@"STO_CUDA_ENTRY STV_DEFAULT"
triton_poi_fused_max_pool2d_with_indices_33:
.text.triton_poi_fused_max_pool2d_with_indices_33:
[----:B------:R-:W0:Y:S01]  /*0000*/  LDC R1, c[0x0][0x28] ;  /* 0x00000a00ff017b82 */ /* 0x000e220000000800 */
[----:B------:R-:W1:Y:S01]  /*0010*/  S2R R13, SR_TID.X ;  /* 0x00000000000d7919 */ /* 0x000e620000002100 */
[----:B------:R-:W-:Y:S02]  /*0020*/  CS2R R20, SRZ ;  /* 0x0000000000147805 */ /* 0x000fe4000001ff00 */
[----:B------:R-:W-:Y:S02]  /*0030*/  CS2R R22, SRZ ;  /* 0x0000000000167805 */ /* 0x000fe4000001ff00 */
[----:B------:R-:W-:Y:S01]  /*0040*/  CS2R R28, SRZ ;  /* 0x00000000001c7805 */ /* 0x000fe2000001ff00 */
[----:B------:R-:W2:Y:S01]  /*0050*/  S2R R12, SR_CTAID.Y ;  /* 0x00000000000c7919 */ /* 0x000ea20000002600 */
[----:B------:R-:W-:Y:S01]  /*0060*/  CS2R R30, SRZ ;  /* 0x00000000001e7805 */ /* 0x000fe2000001ff00 */
[----:B------:R-:W-:Y:S01]  /*0070*/  ULDC.64 UR6, c[0x0][0x208] ;  /* 0x0000820000067ab9 */ /* 0x000fe20000000a00 */
[----:B------:R-:W3:Y:S01]  /*0080*/  S2R R14, SR_CTAID.X ;  /* 0x00000000000e7919 */ /* 0x000ee20000002500 */
[----:B-1----:R-:W-:Y:S01]  /*0090*/  SHF.R.U32.HI R3, RZ, 0x2, R13 ;  /* 0x00000002ff037819 */ /* 0x002fe2000001160d */
[----:B------:R-:W-:-:S02]  /*00a0*/  IMAD.SHL.U32 R15, R13, 0x10, RZ ;  /* 0x000000100d0f7824 */ /* 0x000fc400078e00ff */
[----:B--2---:R-:W-:Y:S01]  /*00b0*/  IMAD.SHL.U32 R12, R12, 0x40, RZ ;  /* 0x000000400c0c7824 */ /* 0x004fe200078e00ff */
[----:B------:R-:W-:Y:S01]  /*00c0*/  SGXT.U32 R3, R3, 0x6 ;  /* 0x000000060303781a */ /* 0x000fe20000000000 */
[----:B---3--:R-:W-:-:S03]  /*00d0*/  IMAD.SHL.U32 R14, R14, 0x40, RZ ;  /* 0x000000400e0e7824 */ /* 0x008fc600078e00ff */
[----:B------:R-:W-:Y:S02]  /*00e0*/  LOP3.LUT R0, R12, R3, RZ, 0xfc, !PT ;  /* 0x000000030c007212 */ /* 0x000fe400078efcff */
[----:B------:R-:W-:-:S03]  /*00f0*/  LOP3.LUT R15, R14, 0x30, R15, 0xf8, !PT ;  /* 0x000000300e0f7812 */ /* 0x000fc600078ef80f */
[----:B------:R-:W-:Y:S01]  /*0100*/  IMAD.HI R2, R0, 0x2aaaaaab, RZ ;  /* 0x2aaaaaab00027827 */ /* 0x000fe200078e02ff */
[----:B------:R-:W-:-:S03]  /*0110*/  ISETP.GE.AND P0, PT, R15, 0x120, PT ;  /* 0x000001200f00780c */ /* 0x000fc60003f06270 */
[----:B------:R-:W-:Y:S01]  /*0120*/  IMAD.HI R3, R0, 0x38e38e39, RZ ;  /* 0x38e38e3900037827 */ /* 0x000fe200078e02ff */
[----:B------:R-:W-:Y:S02]  /*0130*/  LEA.HI R5, R2, R2, RZ, 0x1 ;  /* 0x0000000202057211 */ /* 0x000fe400078f08ff */
[----:B------:R-:W-:Y:S02]  /*0140*/  ISETP.LT.AND P0, PT, R0, 0x90, !P0 ;  /* 0x000000900000780c */ /* 0x000fe40004701270 */
[----:B------:R-:W-:Y:S01]  /*0150*/  SHF.R.U32.HI R2, RZ, 0x1f, R3 ;  /* 0x0000001fff027819 */ /* 0x000fe20000011603 */
[C---:B------:R-:W-:Y:S02]  /*0160*/  IMAD R4, R5.reuse, -0x6, R0 ;  /* 0xfffffffa05047824 */ /* 0x040fe400078e0200 */
[----:B------:R-:W-:Y:S01]  /*0170*/  IMAD.HI R6, R5, 0x2aaaaaab, RZ ;  /* 0x2aaaaaab05067827 */ /* 0x000fe200078e02ff */
[----:B------:R-:W-:Y:S02]  /*0180*/  LEA.HI.SX32 R18, R3, R2, 0x1d ;  /* 0x0000000203127211 */ /* 0x000fe400078feaff */
[----:B------:R-:W1:Y:S01]  /*0190*/  LDC.64 R2, c[0x0][0x210] ;  /* 0x00008400ff027b82 */ /* 0x000e620000000a00 */
[----:B------:R-:W-:Y:S01]  /*01a0*/  IMAD R7, R4, 0x240, RZ ;  /* 0x0000024004077824 */ /* 0x000fe200078e02ff */
[----:B------:R-:W-:-:S03]  /*01b0*/  LEA.HI R16, R6, R6, RZ, 0x1 ;  /* 0x0000000606107211 */ /* 0x000fc600078f08ff */
[----:B------:R-:W-:Y:S02]  /*01c0*/  IMAD R18, R18, 0xbe20, R7 ;  /* 0x0000be2012127824 */ /* 0x000fe400078e0207 */
[----:B------:R-:W-:Y:S02]  /*01d0*/  IMAD R16, R16, -0x6, R5 ;  /* 0xfffffffa10107824 */ /* 0x000fe400078e0205 */
[----:B------:R-:W-:Y:S02]  /*01e0*/  VIADD R44, R18, 0x120 ;  /* 0x00000120122c7836 */ /* 0x000fe40000000000 */
[C---:B------:R-:W-:Y:S02]  /*01f0*/  IMAD.IADD R5, R15.reuse, 0x1, R18 ;  /* 0x000000010f057824 */ /* 0x040fe400078e0212 */
[----:B------:R-:W-:Y:S02]  /*0200*/  IMAD.IADD R7, R15, 0x1, R44 ;  /* 0x000000010f077824 */ /* 0x000fe400078e022c */
[----:B------:R-:W-:-:S02]  /*0210*/  IMAD R5, R16, 0x1d40, R5 ;  /* 0x00001d4010057824 */ /* 0x000fc400078e0205 */
[----:B------:R-:W-:Y:S02]  /*0220*/  IMAD R7, R16, 0x1d40, R7 ;  /* 0x00001d4010077824 */ /* 0x000fe400078e0207 */
[----:B-1----:R-:W-:-:S04]  /*0230*/  IMAD.WIDE R4, R5, 0x4, R2 ;  /* 0x0000000405047825 */ /* 0x002fc800078e0202 */
[----:B------:R-:W-:Y:S01]  /*0240*/  IMAD.WIDE R6, R7, 0x4, R2 ;  /* 0x0000000407067825 */ /* 0x000fe200078e0202 */
[----:B------:R1:W2:Y:S03]  /*0250*/  @P0 LDG.E.EL.128 R20, desc[UR6][R4.64] ;  /* 0x0000000604140981 */ /* 0x0002a6000c2e1d00 */
[----:B------:R-:W-:Y:S01]  /*0260*/  VIADD R40, R18, 0x240 ;  /* 0x0000024012287836 */ /* 0x000fe20000000000 */
[----:B------:R-:W2:Y:S01]  /*0270*/  @P0 LDG.E.EL.128 R28, desc[UR6][R6.64] ;  /* 0x00000006061c0981 */ /* 0x000ea2000c2e1d00 */
[----:B------:R-:W-:Y:S02]  /*0280*/  CS2R R24, SRZ ;  /* 0x0000000000187805 */ /* 0x000fe4000001ff00 */
[----:B------:R-:W-:Y:S01]  /*0290*/  CS2R R26, SRZ ;  /* 0x00000000001a7805 */ /* 0x000fe2000001ff00 */
[----:B------:R-:W-:-:S04]  /*02a0*/  IMAD.IADD R9, R15, 0x1, R40 ;  /* 0x000000010f097824 */ /* 0x000fc800078e0228 */
[----:B------:R-:W-:-:S04]  /*02b0*/  IMAD R9, R16, 0x1d40, R9 ;  /* 0x00001d4010097824 */ /* 0x000fc800078e0209 */
[----:B------:R-:W-:-:S05]  /*02c0*/  IMAD.WIDE R8, R9, 0x4, R2 ;  /* 0x0000000409087825 */ /* 0x000fca00078e0202 */
[----:B------:R3:W4:Y:S01]  /*02d0*/  @P0 LDG.E.EL.128 R24, desc[UR6][R8.64] ;  /* 0x0000000608180981 */ /* 0x000722000c2e1d00 */
[----:B------:R-:W-:Y:S01]  /*02e0*/  VIADD R42, R18, 0xea0 ;  /* 0x00000ea0122a7836 */ /* 0x000fe20000000000 */
[----:B------:R-:W-:-:S03]  /*02f0*/  CS2R R10, SRZ ;  /* 0x00000000000a7805 */ /* 0x000fc6000001ff00 */
[----:B-1----:R-:W-:-:S04]  /*0300*/  IMAD.IADD R5, R15, 0x1, R42 ;  /* 0x000000010f057824 */ /* 0x002fc800078e022a */
[----:B------:R-:W-:Y:S01]  /*0310*/  IMAD R5, R16, 0x1d40, R5 ;  /* 0x00001d4010057824 */ /* 0x000fe200078e0205 */
[----:B---3--:R-:W-:-:S03]  /*0320*/  CS2R R8, SRZ ;  /* 0x0000000000087805 */ /* 0x008fc6000001ff00 */
[----:B------:R-:W-:-:S05]  /*0330*/  IMAD.WIDE R4, R5, 0x4, R2 ;  /* 0x0000000405047825 */ /* 0x000fca00078e0202 */
[----:B------:R1:W3:Y:S01]  /*0340*/  @P0 LDG.E.EL.128 R8, desc[UR6][R4.64] ;  /* 0x0000000604080981 */ /* 0x0002e2000c2e1d00 */
[----:B------:R-:W-:-:S04]  /*0350*/  VIADD R38, R18, 0xfc0 ;  /* 0x00000fc012267836 */ /* 0x000fc80000000000 */
[----:B-1----:R-:W-:-:S04]  /*0360*/  IMAD.IADD R5, R15, 0x1, R38 ;  /* 0x000000010f057824 */ /* 0x002fc800078e0226 */
[----:B------:R-:W-:-:S04]  /*0370*/  IMAD R5, R16, 0x1d40, R5 ;  /* 0x00001d4010057824 */ /* 0x000fc800078e0205 */
[----:B------:R-:W-:Y:S01]  /*0380*/  IMAD.WIDE R4, R5, 0x4, R2 ;  /* 0x0000000405047825 */ /* 0x000fe200078e0202 */
[----:B--2---:R-:W-:Y:S02]  /*0390*/  FSETP.GT.AND P6, PT, R31, R23, PT ;  /* 0x000000171f00720b */ /* 0x004fe40003fc4000 */
[----:B------:R-:W-:Y:S02]  /*03a0*/  FSETP.GT.AND P5, PT, R29, R21, PT ;  /* 0x000000151d00720b */ /* 0x000fe40003fa4000 */
[----:B------:R-:W-:Y:S02]  /*03b0*/  FSETP.NAN.AND P1, PT, R31, R31, PT ;  /* 0x0000001f1f00720b */ /* 0x000fe40003f28000 */
[----:B------:R-:W-:Y:S02]  /*03c0*/  FSETP.GT.AND P3, PT, R28, R20, PT ;  /* 0x000000141c00720b */ /* 0x000fe40003f64000 */
[----:B------:R-:W-:Y:S02]  /*03d0*/  FSETP.GT.AND P4, PT, R30, R22, PT ;  /* 0x000000161e00720b */ /* 0x000fe40003f84000 */
[----:B------:R-:W-:-:S02]  /*03e0*/  FSETP.NAN.AND P2, PT, R28, R28, PT ;  /* 0x0000001c1c00720b */ /* 0x000fc40003f48000 */
[----:B------:R-:W-:Y:S02]  /*03f0*/  P2R R48, PR, RZ, 0x8 ;  /* 0x00000008ff307803 */ /* 0x000fe40000000000 */
[----:B------:R-:W-:Y:S02]  /*0400*/  @!P6 SEL R31, R31, R23, P1 ;  /* 0x000000171f1fe207 */ /* 0x000fe40000800000 */
[C---:B------:R-:W-:Y:S01]  /*0410*/  FSETP.NAN.AND P1, PT, R29.reuse, R29, PT ;  /* 0x0000001d1d00720b */ /* 0x040fe20003f28000 */
[C---:B------:R-:W-:Y:S02]  /*0420*/  VIADD R36, R18.reuse, 0x10e0 ;  /* 0x000010e012247836 */ /* 0x040fe40000000000 */
[----:B------:R-:W-:Y:S01]  /*0430*/  VIADD R34, R18, 0x1d40 ;  /* 0x00001d4012227836 */ /* 0x000fe20000000000 */
[----:B------:R-:W-:Y:S02]  /*0440*/  @!P5 SEL R29, R29, R21, P1 ;  /* 0x000000151d1dd207 */ /* 0x000fe40000800000 */
[----:B------:R-:W-:-:S02]  /*0450*/  FSETP.NAN.AND P1, PT, R30, R30, PT ;  /* 0x0000001e1e00720b */ /* 0x000fc40003f28000 */
[----:B------:R-:W-:Y:S02]  /*0460*/  @!P3 SEL R28, R28, R20, P2 ;  /* 0x000000141c1cb207 */ /* 0x000fe40001000000 */
[----:B------:R-:W-:Y:S02]  /*0470*/  CS2R R20, SRZ ;  /* 0x0000000000147805 */ /* 0x000fe4000001ff00 */
[----:B------:R-:W-:Y:S02]  /*0480*/  @!P4 SEL R30, R30, R22, P1 ;  /* 0x000000161e1ec207 */ /* 0x000fe40000800000 */
[----:B------:R-:W-:Y:S02]  /*0490*/  CS2R R22, SRZ ;  /* 0x0000000000167805 */ /* 0x000fe4000001ff00 */
[----:B----4-:R-:W-:Y:S02]  /*04a0*/  FSETP.GEU.AND P3, PT, R31, R27, PT ;  /* 0x0000001b1f00720b */ /* 0x010fe40003f6e000 */
[----:B------:R-:W-:-:S02]  /*04b0*/  FSETP.GEU.AND P2, PT, R30, R26, PT ;  /* 0x0000001a1e00720b */ /* 0x000fc40003f4e000 */
[----:B------:R-:W-:Y:S01]  /*04c0*/  FSETP.NAN.AND P1, PT, R27, R27, PT ;  /* 0x0000001b1b00720b */ /* 0x000fe20003f28000 */
[----:B------:R1:W2:Y:S01]  /*04d0*/  @P0 LDG.E.EL.128 R20, desc[UR6][R4.64] ;  /* 0x0000000604140981 */ /* 0x0002a2000c2e1d00 */
[----:B------:R-:W-:Y:S01]  /*04e0*/  P2R R58, PR, RZ, 0x4 ;  /* 0x00000004ff3a7803 */ /* 0x000fe20000000000 */
[----:B------:R-:W-:Y:S01]  /*04f0*/  VIADD R32, R18, 0x1e60 ;  /* 0x00001e6012207836 */ /* 0x000fe20000000000 */
[----:B------:R-:W-:Y:S02]  /*0500*/  CS2R R6, SRZ ;  /* 0x0000000000067805 */ /* 0x000fe4000001ff00 */
[C---:B------:R-:W-:Y:S02]  /*0510*/  LOP3.LUT R17, R15.reuse, 0x4, RZ, 0xfc, !PT ;  /* 0x000000040f117812 */ /* 0x040fe400078efcff */
[----:B------:R-:W-:Y:S02]  /*0520*/  LOP3.LUT R35, R15, 0xc, RZ, 0xfc, !PT ;  /* 0x0000000c0f237812 */ /* 0x000fe400078efcff */
[----:B------:R-:W-:-:S02]  /*0530*/  @P3 SEL R27, R27, R31, P1 ;  /* 0x0000001f1b1b3207 */ /* 0x000fc40000800000 */
[C---:B------:R-:W-:Y:S02]  /*0540*/  FSETP.NAN.AND P1, PT, R26.reuse, R26, PT ;  /* 0x0000001a1a00720b */ /* 0x040fe40003f28000 */
[----:B------:R-:W-:Y:S02]  /*0550*/  P2R R51, PR, RZ, 0x10 ;  /* 0x00000010ff337803 */ /* 0x000fe40000000000 */
[----:B------:R-:W-:Y:S02]  /*0560*/  @P2 SEL R26, R26, R30, P1 ;  /* 0x0000001e1a1a2207 */ /* 0x000fe40000800000 */
[-C--:B------:R-:W-:Y:S02]  /*0570*/  FSETP.GEU.AND P2, PT, R29, R25.reuse, PT ;  /* 0x000000191d00720b */ /* 0x080fe40003f4e000 */
[----:B------:R-:W-:Y:S02]  /*0580*/  FSETP.NAN.AND P1, PT, R25, R25, PT ;  /* 0x000000191900720b */ /* 0x000fe40003f28000 */
[----:B------:R-:W-:-:S02]  /*0590*/  P2R R57, PR, RZ, 0x4 ;  /* 0x00000004ff397803 */ /* 0x000fc40000000000 */
[----:B------:R-:W-:Y:S02]  /*05a0*/  P2R R56, PR, RZ, 0x8 ;  /* 0x00000008ff387803 */ /* 0x000fe40000000000 */
[----:B------:R-:W-:Y:S02]  /*05b0*/  P2R R43, PR, RZ, 0x20 ;  /* 0x00000020ff2b7803 */ /* 0x000fe40000000000 */
[----:B------:R-:W-:-:S03]  /*05c0*/  P2R R49, PR, RZ, 0x40 ;  /* 0x00000040ff317803 */ /* 0x000fc60000000000 */
[----:B------:R-:W-:Y:S02]  /*05d0*/  @P2 SEL R25, R25, R29, P1 ;  /* 0x0000001d19192207 */ /* 0x000fe40000800000 */
[-C--:B------:R-:W-:Y:S02]  /*05e0*/  FSETP.GEU.AND P2, PT, R28, R24.reuse, PT ;  /* 0x000000181c00720b */ /* 0x080fe40003f4e000 */
[----:B------:R-:W-:Y:S02]  /*05f0*/  FSETP.NAN.AND P1, PT, R24, R24, PT ;  /* 0x000000181800720b */ /* 0x000fe40003f28000 */
[----:B------:R-:W-:-:S09]  /*0600*/  P2R R55, PR, RZ, 0x4 ;  /* 0x00000004ff377803 */ /* 0x000fd20000000000 */
[----:B------:R-:W-:-:S04]  /*0610*/  @P2 SEL R24, R24, R28, P1 ;  /* 0x0000001c18182207 */ /* 0x000fc80000800000 */
[-C--:B---3--:R-:W-:Y:S02]  /*0620*/  FSETP.GEU.AND P2, PT, R24, R8.reuse, PT ;  /* 0x000000081800720b */ /* 0x088fe40003f4e000 */
[----:B------:R-:W-:Y:S02]  /*0630*/  FSETP.NAN.AND P1, PT, R8, R8, PT ;  /* 0x000000080800720b */ /* 0x000fe40003f28000 */
[----:B------:R-:W-:-:S09]  /*0640*/  P2R R53, PR, RZ, 0x4 ;  /* 0x00000004ff357803 */ /* 0x000fd20000000000 */
[----:B------:R-:W-:Y:S02]  /*0650*/  @P2 SEL R8, R8, R24, P1 ;  /* 0x0000001808082207 */ /* 0x000fe40000800000 */
[-C--:B------:R-:W-:Y:S02]  /*0660*/  FSETP.GEU.AND P2, PT, R25, R9.reuse, PT ;  /* 0x000000091900720b */ /* 0x080fe40003f4e000 */
        /* <DEDUP_REMOVED lines=10> */
[----:B------:R-:W-:Y:S01]  /*0710*/  @P2 SEL R11, R11, R27, P1 ;  /* 0x0000001b0b0b2207 */ /* 0x000fe20000800000 */
[----:B-1----:R-:W-:-:S04]  /*0720*/  IMAD.IADD R5, R15, 0x1, R36 ;  /* 0x000000010f057824 */ /* 0x002fc800078e0224 */
[----:B------:R-:W-:-:S04]  /*0730*/  IMAD R5, R16, 0x1d40, R5 ;  /* 0x00001d4010057824 */ /* 0x000fc800078e0205 */
[----:B------:R-:W-:Y:S01]  /*0740*/  IMAD.WIDE R4, R5, 0x4, R2 ;  /* 0x0000000405047825 */ /* 0x000fe200078e0202 */
[-C--:B--2---:R-:W-:Y:S02]  /*0750*/  FSETP.GEU.AND P2, PT, R11, R23.reuse, PT ;  /* 0x000000170b00720b */ /* 0x084fe40003f4e000 */
        /* <DEDUP_REMOVED lines=13> */
[----:B------:R-:W-:-:S09]  /*0830*/  CS2R R10, SRZ ;  /* 0x00000000000a7805 */ /* 0x000fd2000001ff00 */
[----:B------:R-:W-:Y:S02]  /*0840*/  @P2 SEL R20, R20, R8, P1 ;  /* 0x0000000814142207 */ /* 0x000fe40000800000 */
[----:B------:R-:W-:-:S06]  /*0850*/  CS2R R8, SRZ ;  /* 0x0000000000087805 */ /* 0x000fcc000001ff00 */
[----:B------:R1:W2:Y:S01]  /*0860*/  @P0 LDG.E.EL.128 R8, desc[UR6][R4.64] ;  /* 0x0000000604080981 */ /* 0x0002a2000c2e1d00 */
[----:B------:R-:W-:Y:S01]  /*0870*/  P2R R59, PR, RZ, 0x4 ;  /* 0x00000004ff3b7803 */ /* 0x000fe20000000000 */
        /* <DEDUP_REMOVED lines=22> */
[----:B-1----:R-:W-:Y:S01]  /*09e0*/  IMAD.IADD R5, R15, 0x1, R32 ;  /* 0x000000010f057824 */ /* 0x002fe200078e0220 */
        /* <DEDUP_REMOVED lines=12> */
[-C--:B------:R-:W-:Y:S01]  /*0ab0*/  FSETP.GEU.AND P2, PT, R8, R20.reuse, PT ;  /* 0x000000140800720b */ /* 0x080fe20003f4e000 */
[----:B------:R-:W-:Y:S01]  /*0ac0*/  IMAD R9, R16, 0x1d40, R5 ;  /* 0x00001d4010097824 */ /* 0x000fe200078e0205 */
[----:B------:R-:W-:Y:S02]  /*0ad0*/  FSETP.NAN.AND P1, PT, R20, R20, PT ;  /* 0x000000141400720b */ /* 0x000fe40003f28000 */
[----:B------:R-:W-:-:S09]  /*0ae0*/  CS2R R4, SRZ ;  /* 0x0000000000047805 */ /* 0x000fd2000001ff00 */
[----:B------:R-:W-:Y:S01]  /*0af0*/  @P2 SEL R20, R20, R8, P1 ;  /* 0x0000000814142207 */ /* 0x000fe20000800000 */
[----:B------:R-:W-:-:S05]  /*0b00*/  IMAD.WIDE R8, R9, 0x4, R2 ;  /* 0x0000000409087825 */ /* 0x000fca00078e0202 */
[----:B------:R1:W2:Y:S01]  /*0b10*/  @P0 LDG.E.EL.128 R4, desc[UR6][R8.64] ;  /* 0x0000000608040981 */ /* 0x0002a2000c2e1d00 */
[----:B------:R-:W-:Y:S01]  /*0b20*/  P2R R68, PR, RZ, 0x4 ;  /* 0x00000004ff447803 */ /* 0x000fe20000000000 */
[C---:B------:R-:W-:Y:S02]  /*0b30*/  IMAD.IADD R11, R17.reuse, 0x1, R18 ;  /* 0x00000001110b7824 */ /* 0x040fe400078e0212 */
[----:B------:R-:W-:Y:S01]  /*0b40*/  IMAD.IADD R19, R17, 0x1, R44 ;  /* 0x0000000111137824 */ /* 0x000fe200078e022c */
[----:B------:R-:W-:-:S03]  /*0b50*/  CS2R R24, SRZ ;  /* 0x0000000000187805 */ /* 0x000fc6000001ff00 */
[----:B------:R-:W-:Y:S01]  /*0b60*/  IMAD R19, R16, 0x1d40, R19 ;  /* 0x00001d4010137824 */ /* 0x000fe200078e0213 */
[----:B------:R-:W-:Y:S02]  /*0b70*/  CS2R R26, SRZ ;  /* 0x00000000001a7805 */ /* 0x000fe4000001ff00 */
[----:B-1----:R-:W-:Y:S02]  /*0b80*/  CS2R R8, SRZ ;  /* 0x0000000000087805 */ /* 0x002fe4000001ff00 */
        /* <DEDUP_REMOVED lines=15> */
[----:B------:R-:W-:Y:S01]  /*0c80*/  CS2R R10, SRZ ;  /* 0x00000000000a7805 */ /* 0x000fe2000001ff00 */
[----:B------:R-:W-:-:S05]  /*0c90*/  IMAD.WIDE R20, R21, 0x4, R2 ;  /* 0x0000000415147825 */ /* 0x000fca00078e0202 */
[----:B------:R1:W2:Y:S03]  /*0ca0*/  @P0 LDG.E.EL.128 R24, desc[UR6][R20.64] ;  /* 0x0000000614180981 */ /* 0x0002a6000c2e1d00 */
[----:B------:R-:W-:Y:S01]  /*0cb0*/  @P2 SEL R7, R7, R23, P1 ;  /* 0x0000001707072207 */ /* 0x000fe20000800000 */
[----:B------:R-:W-:-:S05]  /*0cc0*/  IMAD.WIDE R22, R19, 0x4, R2 ;  /* 0x0000000413167825 */ /* 0x000fca00078e0202 */
[----:B------:R3:W2:Y:S01]  /*0cd0*/  @P0 LDG.E.EL.128 R8, desc[UR6][R22.64] ;  /* 0x0000000616080981 */ /* 0x0006a2000c2e1d00 */
[----:B------:R-:W-:Y:S01]  /*0ce0*/  P2R R71, PR, RZ, 0x4 ;  /* 0x00000004ff477803 */ /* 0x000fe20000000000 */
[----:B------:R-:W-:Y:S01]  /*0cf0*/  IMAD.IADD R19, R17, 0x1, R40 ;  /* 0x0000000111137824 */ /* 0x000fe200078e0228 */
[----:B-1----:R-:W-:-:S03]  /*0d00*/  CS2R R20, SRZ ;  /* 0x0000000000147805 */ /* 0x002fc6000001ff00 */
[----:B------:R-:W-:Y:S01]  /*0d10*/  IMAD R19, R16, 0x1d40, R19 ;  /* 0x00001d4010137824 */ /* 0x000fe200078e0213 */
[----:B---3--:R-:W-:Y:S02]  /*0d20*/  CS2R R22, SRZ ;  /* 0x0000000000167805 */ /* 0x008fe4000001ff00 */
[C---:B--2---:R-:W-:Y:S02]  /*0d30*/  FSETP.GT.AND P2, PT, R8.reuse, R24, PT ;  /* 0x000000180800720b */ /* 0x044fe40003f44000 */
[----:B------:R-:W-:Y:S02]  /*0d40*/  FSETP.NAN.AND P1, PT, R8, R8, PT ;  /* 0x000000080800720b */ /* 0x000fe40003f28000 */
[----:B------:R-:W-:-:S09]  /*0d50*/  P2R R75, PR, RZ, 0x4 ;  /* 0x00000004ff4b7803 */ /* 0x000fd20000000000 */
[----:B------:R-:W-:Y:S02]  /*0d60*/  @!P2 SEL R8, R8, R24, P1 ;  /* 0x000000180808a207 */ /* 0x000fe40000800000 */
[C---:B------:R-:W-:Y:S02]  /*0d70*/  FSETP.GT.AND P2, PT, R9.reuse, R25, PT ;  /* 0x000000190900720b */ /* 0x040fe40003f44000 */
[----:B------:R-:W-:-:S11]  /*0d80*/  FSETP.NAN.AND P1, PT, R9, R9, PT ;  /* 0x000000090900720b */ /* 0x000fd60003f28000 */
[----:B------:R-:W-:Y:S01]  /*0d90*/  @!P2 SEL R9, R9, R25, P1 ;  /* 0x000000190909a207 */ /* 0x000fe20000800000 */
[----:B------:R-:W-:-:S05]  /*0da0*/  IMAD.WIDE R24, R19, 0x4, R2 ;  /* 0x0000000413187825 */ /* 0x000fca00078e0202 */
[----:B------:R-:W2:Y:S01]  /*0db0*/  @P0 LDG.E.EL.128 R20, desc[UR6][R24.64] ;  /* 0x0000000618140981 */ /* 0x000ea2000c2e1d00 */
[----:B------:R-:W-:Y:S02]  /*0dc0*/  P2R R76, PR, RZ, 0x4 ;  /* 0x00000004ff4c7803 */ /* 0x000fe40000000000 */
[C---:B------:R-:W-:Y:S02]  /*0dd0*/  FSETP.GT.AND P2, PT, R10.reuse, R26, PT ;  /* 0x0000001a0a00720b */ /* 0x040fe40003f44000 */
[----:B------:R-:W-:Y:S02]  /*0de0*/  FSETP.NAN.AND P1, PT, R10, R10, PT ;  /* 0x0000000a0a00720b */ /* 0x000fe40003f28000 */
[----:B------:R-:W-:-:S09]  /*0df0*/  P2R R77, PR, RZ, 0x4 ;  /* 0x00000004ff4d7803 */ /* 0x000fd20000000000 */
[----:B------:R-:W-:Y:S02]  /*0e00*/  @!P2 SEL R10, R10, R26, P1 ;  /* 0x0000001a0a0aa207 */ /* 0x000fe40000800000 */
[C---:B------:R-:W-:Y:S02]  /*0e10*/  FSETP.GT.AND P2, PT, R11.reuse, R27, PT ;  /* 0x0000001b0b00720b */ /* 0x040fe40003f44000 */
[----:B------:R-:W-:Y:S02]  /*0e20*/  FSETP.NAN.AND P1, PT, R11, R11, PT ;  /* 0x0000000b0b00720b */ /* 0x000fe40003f28000 */
[----:B------:R-:W-:-:S09]  /*0e30*/  P2R R78, PR, RZ, 0x4 ;  /* 0x00000004ff4e7803 */ /* 0x000fd20000000000 */
[----:B------:R-:W-:-:S04]  /*0e40*/  @!P2 SEL R11, R11, R27, P1 ;  /* 0x0000001b0b0ba207 */ /* 0x000fc80000800000 */
        /* <DEDUP_REMOVED lines=13> */
[----:B------:R-:W-:Y:S01]  /*0f20*/  IMAD.IADD R9, R17, 0x1, R42 ;  /* 0x0000000111097824 */ /* 0x000fe200078e022a */
[----:B------:R-:W-:-:S03]  /*0f30*/  FSETP.NAN.AND P1, PT, R20, R20, PT ;  /* 0x000000141400720b */ /* 0x000fc60003f28000 */
[----:B------:R-:W-:Y:S01]  /*0f40*/  IMAD R25, R16, 0x1d40, R9 ;  /* 0x00001d4010197824 */ /* 0x000fe200078e0209 */
[----:B------:R-:W-:-:S03]  /*0f50*/  CS2R R10, SRZ ;  /* 0x00000000000a7805 */ /* 0x000fc6000001ff00 */
[----:B------:R-:W-:-:S04]  /*0f60*/  IMAD.WIDE R24, R25, 0x4, R2 ;  /* 0x0000000419187825 */ /* 0x000fc800078e0202 */
[----:B------:R-:W-:Y:S02]  /*0f70*/  @P2 SEL R20, R20, R8, P1 ;  /* 0x0000000814142207 */ /* 0x000fe40000800000 */
[----:B------:R-:W-:-:S06]  /*0f80*/  CS2R R8, SRZ ;  /* 0x0000000000087805 */ /* 0x000fcc000001ff00 */
[----:B------:R1:W2:Y:S01]  /*0f90*/  @P0 LDG.E.EL.128 R8, desc[UR6][R24.64] ;  /* 0x0000000618080981 */ /* 0x0002a2000c2e1d00 */
[----:B------:R-:W-:Y:S01]  /*0fa0*/  P2R R80, PR, RZ, 0x4 ;  /* 0x00000004ff507803 */ /* 0x000fe20000000000 */
[----:B------:R-:W-:-:S04]  /*0fb0*/  IMAD.IADD R19, R17, 0x1, R38 ;  /* 0x0000000111137824 */ /* 0x000fc800078e0226 */
[----:B------:R-:W-:-:S04]  /*0fc0*/  IMAD R19, R16, 0x1d40, R19 ;  /* 0x00001d4010137824 */ /* 0x000fc800078e0213 */
[----:B-1----:R-:W-:Y:S01]  /*0fd0*/  IMAD.WIDE R24, R19, 0x4, R2 ;  /* 0x0000000413187825 */ /* 0x002fe200078e0202 */
        /* <DEDUP_REMOVED lines=17> */
[----:B------:R-:W2:Y:S01]  /*10f0*/  @P0 LDG.E.EL.128 R20, desc[UR6][R24.64] ;  /* 0x0000000618140981 */ /* 0x000ea2000c2e1d00 */
[----:B------:R-:W-:Y:S02]  /*1100*/  P2R R86, PR, RZ, 0x4 ;  /* 0x00000004ff567803 */ /* 0x000fe40000000000 */
        /* <DEDUP_REMOVED lines=65> */
[----:B------:R-:W-:Y:S02]  /*1520*/  P2R R98, PR, RZ, 0x4 ;  /* 0x00000004ff627803 */ /* 0x000fe40000000000 */
[----:B------:R-:W-:-:S05]  /*1530*/  LOP3.LUT R19, R15, 0x8, RZ, 0xfc, !PT ;  /* 0x000000080f137812 */ /* 0x000fca00078efcff */
[----:B------:R-:W-:Y:S01]  /*1540*/  IMAD.IADD R31, R19, 0x1, R44 ;  /* 0x00000001131f7824 */ /* 0x000fe200078e022c */
[----:B------:R-:W-:-:S03]  /*1550*/  CS2R R26, SRZ ;  /* 0x00000000001a7805 */ /* 0x000fc6000001ff00 */
[----:B------:R-:W-:Y:S01]  /*1560*/  IMAD R31, R16, 0x1d40, R31 ;  /* 0x00001d40101f7824 */ /* 0x000fe200078e021f */
[----:B-1----:R-:W-:-:S03]  /*1570*/  CS2R R24, SRZ ;  /* 0x0000000000187805 */ /* 0x002fc6000001ff00 */
        /* <DEDUP_REMOVED lines=16> */
[----:B------:R-:W-:Y:S01]  /*1680*/  @P2 SEL R11, R11, R23, P1 ;  /* 0x000000170b0b2207 */ /* 0x000fe20000800000 */
[----:B------:R-:W-:-:S04]  /*1690*/  IMAD.IADD R23, R19, 0x1, R18 ;  /* 0x0000000113177824 */ /* 0x000fc800078e0212 */
[----:B------:R-:W-:Y:S01]  /*16a0*/  IMAD R29, R16, 0x1d40, R23 ;  /* 0x00001d40101d7824 */ /* 0x000fe200078e0217 */
[----:B------:R-:W-:-:S03]  /*16b0*/  CS2R R22, SRZ ;  /* 0x0000000000167805 */ /* 0x000fc6000001ff00 */
[----:B------:R-:W-:-:S03]  /*16c0*/  IMAD.WIDE R28, R29, 0x4, R2 ;  /* 0x000000041d1c7825 */ /* 0x000fc600078e0202 */
[----:B------:R-:W2:Y:S04]  /*16d0*/  @P0 LDG.E.EL.128 R20, desc[UR6][R30.64] ;  /* 0x000000061e140981 */ /* 0x000ea8000c2e1d00 */
[----:B------:R-:W2:Y:S01]  /*16e0*/  @P0 LDG.E.EL.128 R24, desc[UR6][R28.64] ;  /* 0x000000061c180981 */ /* 0x000ea2000c2e1d00 */
[----:B------:R-:W-:Y:S02]  /*16f0*/  P2R R102, PR, RZ, 0x4 ;  /* 0x00000004ff667803 */ /* 0x000fe40000000000 */
[C---:B--2---:R-:W-:Y:S02]  /*1700*/  FSETP.GT.AND P2, PT, R20.reuse, R24, PT ;  /* 0x000000181400720b */ /* 0x044fe40003f44000 */
[----:B------:R-:W-:Y:S02]  /*1710*/  FSETP.NAN.AND P1, PT, R20, R20, PT ;  /* 0x000000141400720b */ /* 0x000fe40003f28000 */
[----:B------:R-:W-:-:S09]  /*1720*/  P2R R123, PR, RZ, 0x4 ;  /* 0x00000004ff7b7803 */ /* 0x000fd20000000000 */
[----:B------:R-:W-:Y:S02]  /*1730*/  @!P2 SEL R20, R20, R24, P1 ;  /* 0x000000181414a207 */ /* 0x000fe40000800000 */
[C---:B------:R-:W-:Y:S02]  /*1740*/  FSETP.GT.AND P2, PT, R21.reuse, R25, PT ;  /* 0x000000191500720b */ /* 0x040fe40003f44000 */
[----:B------:R-:W-:Y:S02]  /*1750*/  FSETP.NAN.AND P1, PT, R21, R21, PT ;  /* 0x000000151500720b */ /* 0x000fe40003f28000 */
[----:B------:R-:W-:-:S09]  /*1760*/  P2R R126, PR, RZ, 0x4 ;  /* 0x00000004ff7e7803 */ /* 0x000fd20000000000 */
[----:B------:R-:W-:Y:S02]  /*1770*/  @!P2 SEL R21, R21, R25, P1 ;  /* 0x000000191515a207 */ /* 0x000fe40000800000 */
[C---:B------:R-:W-:Y:S02]  /*1780*/  FSETP.GT.AND P2, PT, R22.reuse, R26, PT ;  /* 0x0000001a1600720b */ /* 0x040fe40003f44000 */
[----:B------:R-:W-:Y:S02]  /*1790*/  FSETP.NAN.AND P1, PT, R22, R22, PT ;  /* 0x000000161600720b */ /* 0x000fe40003f28000 */
[----:B------:R-:W-:Y:S01]  /*17a0*/  P2R R127, PR, RZ, 0x4 ;  /* 0x00000004ff7f7803 */ /* 0x000fe20000000000 */
[----:B------:R-:W-:-:S08]  /*17b0*/  IMAD.IADD R25, R19, 0x1, R40 ;  /* 0x0000000113197824 */ /* 0x000fd000078e0228 */
[----:B------:R-:W-:Y:S02]  /*17c0*/  @!P2 SEL R22, R22, R26, P1 ;  /* 0x0000001a1616a207 */ /* 0x000fe40000800000 */
[C---:B------:R-:W-:Y:S02]  /*17d0*/  FSETP.GT.AND P2, PT, R23.reuse, R27, PT ;  /* 0x0000001b1700720b */ /* 0x040fe40003f44000 */
[----:B------:R-:W-:Y:S01]  /*17e0*/  FSETP.NAN.AND P1, PT, R23, R23, PT ;  /* 0x000000171700720b */ /* 0x000fe20003f28000 */
[----:B------:R-:W-:Y:S01]  /*17f0*/  IMAD R29, R16, 0x1d40, R25 ;  /* 0x00001d40101d7824 */ /* 0x000fe200078e0219 */
[----:B------:R-:W-:-:S03]  /*1800*/  CS2R R24, SRZ ;  /* 0x0000000000187805 */ /* 0x000fc6000001ff00 */
[----:B------:R-:W-:-:S06]  /*1810*/  IMAD.WIDE R28, R29, 0x4, R2 ;  /* 0x000000041d1c7825 */ /* 0x000fcc00078e0202 */
[----:B------:R-:W-:Y:S02]  /*1820*/  @!P2 SEL R23, R23, R27, P1 ;  /* 0x0000001b1717a207 */ /* 0x000fe40000800000 */
        /* <DEDUP_REMOVED lines=35> */
[----:B------:R-:W-:Y:S01]  /*1a60*/  P2R R110, PR, RZ, 0x4 ;  /* 0x00000004ff6e7803 */ /* 0x000fe20000000000 */
[----:B------:R-:W-:-:S08]  /*1a70*/  IMAD.IADD R25, R19, 0x1, R38 ;  /* 0x0000000113197824 */ /* 0x000fd000078e0226 */
[----:B------:R-:W-:Y:S02]  /*1a80*/  @P2 SEL R22, R22, R26, P1 ;  /* 0x0000001a16162207 */ /* 0x000fe40000800000 */
[-C--:B------:R-:W-:Y:S02]  /*1a90*/  FSETP.GEU.AND P2, PT, R27, R23.reuse, PT ;  /* 0x000000171b00720b */ /* 0x080fe40003f4e000 */
[----:B------:R-:W-:Y:S01]  /*1aa0*/  FSETP.NAN.AND P1, PT, R23, R23, PT ;  /* 0x000000171700720b */ /* 0x000fe20003f28000 */
[----:B------:R-:W-:Y:S01]  /*1ab0*/  IMAD R29, R16, 0x1d40, R25 ;  /* 0x00001d40101d7824 */ /* 0x000fe200078e0219 */
[----:B------:R-:W-:-:S03]  /*1ac0*/  CS2R R24, SRZ ;  /* 0x0000000000187805 */ /* 0x000fc6000001ff00 */
[----:B------:R-:W-:-:S06]  /*1ad0*/  IMAD.WIDE R28, R29, 0x4, R2 ;  /* 0x000000041d1c7825 */ /* 0x000fcc00078e0202 */
        /* <DEDUP_REMOVED lines=229> */
[----:B------:R-:W-:Y:S01]  /*2930*/  P2R R46, PR, RZ, 0x4 ;  /* 0x00000004ff2e7803 */ /* 0x000fe20000000000 */
[----:B------:R-:W-:Y:S01]  /*2940*/  VIADD R34, R18, 0x1f80 ;  /* 0x00001f8012227836 */ /* 0x000fe20000000000 */
[-C--:B--2---:R-:W-:Y:S02]  /*2950*/  FSETP.GEU.AND P2, PT, R28, R24.reuse, PT ;  /* 0x000000181c00720b */ /* 0x084fe40003f4e000 */
[----:B------:R-:W-:-:S11]  /*2960*/  FSETP.NAN.AND P1, PT, R24, R24, PT ;  /* 0x000000181800720b */ /* 0x000fd60003f28000 */
[----:B------:R-:W-:Y:S02]  /*2970*/  @P2 SEL R24, R24, R28, P1 ;  /* 0x0000001c18182207 */ /* 0x000fe40000800000 */
[-C--:B------:R-:W-:Y:S02]  /*2980*/  FSETP.GEU.AND P1, PT, R29, R25.reuse, PT ;  /* 0x000000191d00720b */ /* 0x080fe40003f2e000 */
[----:B------:R-:W-:Y:S02]  /*2990*/  FSETP.NAN.AND P3, PT, R25, R25, PT ;  /* 0x000000191900720b */ /* 0x000fe40003f68000 */
[----:B------:R-:W-:Y:S02]  /*29a0*/  FSETP.GEU.AND P4, PT, R30, R26, PT ;  /* 0x0000001a1e00720b */ /* 0x000fe40003f8e000 */
[----:B------:R-:W-:-:S07]  /*29b0*/  P2R R41, PR, RZ, 0x2 ;  /* 0x00000002ff297803 */ /* 0x000fce0000000000 */
[----:B------:R-:W-:Y:S02]  /*29c0*/  @P1 SEL R25, R25, R29, P3 ;  /* 0x0000001d19191207 */ /* 0x000fe40001800000 */
[----:B------:R-:W-:Y:S02]  /*29d0*/  FSETP.GEU.AND P1, PT, R31, R27, PT ;  /* 0x0000001b1f00720b */ /* 0x000fe40003f2e000 */
[----:B------:R-:W-:Y:S01]  /*29e0*/  FSETP.NAN.AND P3, PT, R26, R26, PT ;  /* 0x0000001a1a00720b */ /* 0x000fe20003f68000 */
[----:B------:R-:W-:-:S03]  /*29f0*/  IMAD.IADD R29, R15, 0x1, R34 ;  /* 0x000000010f1d7824 */ /* 0x000fc600078e0222 */
[----:B------:R-:W-:Y:S02]  /*2a00*/  @P4 SEL R26, R26, R30, P3 ;  /* 0x0000001e1a1a4207 */ /* 0x000fe40001800000 */
[----:B------:R-:W-:Y:S01]  /*2a10*/  FSETP.NAN.AND P3, PT, R27, R27, PT ;  /* 0x0000001b1b00720b */ /* 0x000fe20003f68000 */
[----:B------:R-:W-:Y:S01]  /*2a20*/  IMAD R33, R16, 0x1d40, R29 ;  /* 0x00001d4010217824 */ /* 0x000fe200078e021d */
[----:B------:R-:W-:-:S03]  /*2a30*/  CS2R R28, SRZ ;  /* 0x00000000001c7805 */ /* 0x000fc6000001ff00 */
[----:B------:R-:W-:Y:S02]  /*2a40*/  @P1 SEL R27, R27, R31, P3 ;  /* 0x0000001f1b1b1207 */ /* 0x000fe40001800000 */
[----:B------:R-:W-:Y:S01]  /*2a50*/  CS2R R30, SRZ ;  /* 0x00000000001e7805 */ /* 0x000fe2000001ff00 */
[----:B------:R-:W-:-:S05]  /*2a60*/  IMAD.WIDE R32, R33, 0x4, R2 ;  /* 0x0000000421207825 */ /* 0x000fca00078e0202 */
        /* <DEDUP_REMOVED lines=23> */
[----:B------:R-:W-:Y:S01]  /*2be0*/  P2R R141, PR, RZ, 0x2 ;  /* 0x00000002ff8d7803 */ /* 0x000fe20000000000 */
[----:B------:R-:W-:-:S04]  /*2bf0*/  IMAD.IADD R19, R19, 0x1, R34 ;  /* 0x0000000113137824 */ /* 0x000fc800078e0222 */
[----:B------:R-:W-:-:S04]  /*2c00*/  IMAD R19, R16, 0x1d40, R19 ;  /* 0x00001d4010137824 */ /* 0x000fc800078e0213 */
[----:B------:R-:W-:-:S04]  /*2c10*/  IMAD.WIDE R18, R19, 0x4, R2 ;  /* 0x0000000413127825 */ /* 0x000fc800078e0202 */
[----:B------:R-:W-:-:S04]  /*2c20*/  IMAD.IADD R35, R35, 0x1, R34 ;  /* 0x0000000123237824 */ /* 0x000fc800078e0222 */
[----:B------:R-:W-:Y:S01]  /*2c30*/  IMAD R35, R16, 0x1d40, R35 ;  /* 0x00001d4010237824 */ /* 0x000fe200078e0223 */
[----:B------:R-:W-:-:S03]  /*2c40*/  CS2R R16, SRZ ;  /* 0x0000000000107805 */ /* 0x000fc6000001ff00 */
        /* <DEDUP_REMOVED lines=18> */
[----:B------:R1:W2:Y:S02]  /*2d70*/  @P0 LDG.E.EL.128 R8, desc[UR6][R18.64] ;  /* 0x0000000612080981 */ /* 0x0002a4000c2e1d00 */
[----:B-1----:R-:W-:-:S06]  /*2d80*/  CS2R R18, SRZ ;  /* 0x0000000000127805 */ /* 0x002fcc000001ff00 */
[----:B------:R-:W3:Y:S01]  /*2d90*/  @P0 LDG.E.EL.128 R16, desc[UR6][R2.64] ;  /* 0x0000000602100981 */ /* 0x000ee2000c2e1d00 */
[----:B------:R-:W-:Y:S02]  /*2da0*/  P2R R152, PR, RZ, 0x2 ;  /* 0x00000002ff987803 */ /* 0x000fe40000000000 */
        /* <DEDUP_REMOVED lines=17> */
[----:B------:R-:W-:-:S04]  /*2ec0*/  ISETP.NE.AND P1, PT, R130, RZ, PT ;  /* 0x000000ff8200720c */ /* 0x000fc80003f25270 */
[----:B------:R-:W-:Y:S02]  /*2ed0*/  P2R R165, PR, RZ, 0x2 ;  /* 0x00000002ffa57803 */ /* 0x000fe40000000000 */
        /* <DEDUP_REMOVED lines=22> */
[----:B------:R-:W-:Y:S02]  /*3040*/  ISETP.NE.AND P1, PT, R126, RZ, PT ;  /* 0x000000ff7e00720c */ /* 0x000fe40003f25270 */
[----:B---3--:R-:W-:Y:S02]  /*3050*/  FSETP.GEU.AND P3, PT, R24, R16, PT ;  /* 0x000000101800720b */ /* 0x008fe40003f6e000 */
[----:B------:R-:W-:Y:S02]  /*3060*/  P2R R58, PR, RZ, 0x2 ;  /* 0x00000002ff3a7803 */ /* 0x000fe40000000000 */
[----:B------:R-:W-:-:S04]  /*3070*/  ISETP.NE.AND P1, PT, R127, RZ, PT ;  /* 0x000000ff7f00720c */ /* 0x000fc80003f25270 */
[----:B------:R-:W-:Y:S02]  /*3080*/  P2R R57, PR, RZ, 0x2 ;  /* 0x00000002ff397803 */ /* 0x000fe40000000000 */
[----:B------:R-:W-:Y:S02]  /*3090*/  ISETP.NE.AND P1, PT, R129, RZ, PT ;  /* 0x000000ff8100720c */ /* 0x000fe40003f25270 */
[C---:B------:R-:W-:Y:S02]  /*30a0*/  FSETP.NAN.AND P4, PT, R16.reuse, R16, PT ;  /* 0x000000101000720b */ /* 0x040fe40003f88000 */
[----:B------:R-:W-:Y:S02]  /*30b0*/  P2R R56, PR, RZ, 0x2 ;  /* 0x00000002ff387803 */ /* 0x000fe40000000000 */
[----:B------:R-:W-:Y:S02]  /*30c0*/  ISETP.NE.AND P1, PT, R75, RZ, PT ;  /* 0x000000ff4b00720c */ /* 0x000fe40003f25270 */
[----:B------:R-:W-:-:S02]  /*30d0*/  @P3 SEL R16, R16, R24, P4 ;  /* 0x0000001810103207 */ /* 0x000fc40002000000 */
[----:B------:R-:W-:Y:S02]  /*30e0*/  FSETP.GEU.AND P4, PT, R25, R17, PT ;  /* 0x000000111900720b */ /* 0x000fe40003f8e000 */
        /* <DEDUP_REMOVED lines=8> */
[-C--:B------:R-:W-:Y:S02]  /*3170*/  FSETP.GEU.AND P5, PT, R26, R18.reuse, PT ;  /* 0x000000121a00720b */ /* 0x080fe40003fae000 */
[----:B------:R-:W-:Y:S02]  /*3180*/  P2R R32, PR, RZ, 0x2 ;  /* 0x00000002ff207803 */ /* 0x000fe40000000000 */
[----:B------:R-:W-:Y:S02]  /*3190*/  ISETP.NE.AND P1, PT, R48, RZ, PT ;  /* 0x000000ff3000720c */ /* 0x000fe40003f25270 */
[----:B------:R-:W-:Y:S02]  /*31a0*/  FSETP.NAN.AND P6, PT, R18, R18, PT ;  /* 0x000000121200720b */ /* 0x000fe40003fc8000 */
[----:B------:R-:W-:Y:S02]  /*31b0*/  P2R R23, PR, RZ, 0x2 ;  /* 0x00000002ff177803 */ /* 0x000fe40000000000 */
[----:B------:R-:W-:-:S03]  /*31c0*/  ISETP.NE.AND P1, PT, R43, RZ, PT ;  /* 0x000000ff2b00720c */ /* 0x000fc60003f25270 */
[----:B------:R-:W-:Y:S02]  /*31d0*/  @P5 SEL R18, R18, R26, P6 ;  /* 0x0000001a12125207 */ /* 0x000fe40003000000 */
[----:B------:R-:W-:Y:S02]  /*31e0*/  P2R R22, PR, RZ, 0x2 ;  /* 0x00000002ff167803 */ /* 0x000fe40000000000 */
[----:B------:R-:W-:Y:S02]  /*31f0*/  ISETP.NE.AND P1, PT, R51, RZ, PT ;  /* 0x000000ff3300720c */ /* 0x000fe40003f25270 */
[----:B------:R-:W-:Y:S02]  /*3200*/  FSETP.GEU.AND P6, PT, R27, R19, PT ;  /* 0x000000131b00720b */ /* 0x000fe40003fce000 */
[----:B------:R-:W-:Y:S02]  /*3210*/  P2R R21, PR, RZ, 0x2 ;  /* 0x00000002ff157803 */ /* 0x000fe40000000000 */
[----:B------:R-:W-:-:S04]  /*3220*/  ISETP.NE.AND P1, PT, R49, RZ, PT ;  /* 0x000000ff3100720c */ /* 0x000fc80003f25270 */
[----:B------:R-:W-:Y:S02]  /*3230*/  P2R R20, PR, RZ, 0x2 ;  /* 0x00000002ff147803 */ /* 0x000fe40000000000 */
[----:B------:R-:W-:-:S04]  /*3240*/  FSETP.NAN.AND P1, PT, R19, R19, PT ;  /* 0x000000131300720b */ /* 0x000fc80003f28000 */
[----:B------:R-:W-:Y:S02]  /*3250*/  @P6 SEL R19, R19, R27, P1 ;  /* 0x0000001b13136207 */ /* 0x000fe40000800000 */
[----:B------:R-:W-:-:S04]  /*3260*/  ISETP.NE.AND P1, PT, R20, RZ, PT ;  /* 0x000000ff1400720c */ /* 0x000fc80003f25270 */
[----:B------:R-:W-:Y:S02]  /*3270*/  SEL R2, RZ, 0x1, !P1 ;  /* 0x00000001ff027807 */ /* 0x000fe40004800000 */
        /* <DEDUP_REMOVED lines=10> */
[----:B------:R-:W-:Y:S02]  /*3320*/  ISETP.NE.AND P1, PT, R36, RZ, PT ;  /* 0x000000ff2400720c */ /* 0x000fe40003f25270 */
[----:B------:R-:W-:Y:S02]  /*3330*/  P2R R55, PR, RZ, 0x40 ;  /* 0x00000040ff377803 */ /* 0x000fe40000000000 */
[----:B------:R-:W-:Y:S02]  /*3340*/  ISETP.NE.AND P6, PT, R79, RZ, PT ;  /* 0x000000ff4f00720c */ /* 0x000fe40003fc5270 */
[----:B------:R-:W-:-:S04]  /*3350*/  SEL R24, RZ, 0x1, !P1 ;  /* 0x00000001ff187807 */ /* 0x000fc80004800000 */
[----:B------:R-:W-:Y:S02]  /*3360*/  SEL R24, R24, 0x2, P6 ;  /* 0x0000000218187807 */ /* 0x000fe40003000000 */
[----:B------:R-:W-:Y:S02]  /*3370*/  ISETP.NE.AND P6, PT, R88, RZ, PT ;  /* 0x000000ff5800720c */ /* 0x000fe40003fc5270 */
[----:B------:R-:W-:Y:S02]  /*3380*/  P2R R48, PR, RZ, 0x8 ;  /* 0x00000008ff307803 */ /* 0x000fe40000000000 */
[----:B------:R-:W-:Y:S02]  /*3390*/  ISETP.NE.AND P3, PT, R125, RZ, PT ;  /* 0x000000ff7d00720c */ /* 0x000fe40003f65270 */
[----:B------:R-:W-:Y:S02]  /*33a0*/  ISETP.NE.AND P1, PT, R37, RZ, PT ;  /* 0x000000ff2500720c */ /* 0x000fe40003f25270 */
[----:B------:R-:W-:-:S02]  /*33b0*/  P2R R125, PR, RZ, 0x40 ;  /* 0x00000040ff7d7803 */ /* 0x000fc40000000000 */
[----:B------:R-:W-:Y:S02]  /*33c0*/  ISETP.NE.AND P6, PT, R87, RZ, PT ;  /* 0x000000ff5700720c */ /* 0x000fe40003fc5270 */
[----:B------:R-:W-:Y:S02]  /*33d0*/  P2R R49, PR, RZ, 0x10 ;  /* 0x00000010ff317803 */ /* 0x000fe40000000000 */
[----:B------:R-:W-:Y:S02]  /*33e0*/  SEL R25, RZ, 0x1, !P1 ;  /* 0x00000001ff197807 */ /* 0x000fe40004800000 */
[----:B------:R-:W-:Y:S02]  /*33f0*/  ISETP.NE.AND P4, PT, R124, RZ, PT ;  /* 0x000000ff7c00720c */ /* 0x000fe40003f85270 */
[----:B------:R-:W-:Y:S02]  /*3400*/  ISETP.NE.AND P1, PT, R56, RZ, PT ;  /* 0x000000ff3800720c */ /* 0x000fe40003f25270 */
[----:B------:R-:W-:-:S02]  /*3410*/  P2R R124, PR, RZ, 0x40 ;  /* 0x00000040ff7c7803 */ /* 0x000fc40000000000 */
[----:B------:R-:W-:Y:S02]  /*3420*/  ISETP.NE.AND P6, PT, R59, RZ, PT ;  /* 0x000000ff3b00720c */ /* 0x000fe40003fc5270 */
[----:B------:R-:W-:Y:S02]  /*3430*/  SEL R26, RZ, 0x1, !P1 ;  /* 0x00000001ff1a7807 */ /* 0x000fe40004800000 */
[----:B------:R-:W-:Y:S02]  /*3440*/  ISETP.NE.AND P1, PT, R57, RZ, PT ;  /* 0x000000ff3900720c */ /* 0x000fe40003f25270 */
[----:B------:R-:W-:Y:S02]  /*3450*/  P2R R123, PR, RZ, 0x40 ;  /* 0x00000040ff7b7803 */ /* 0x000fe40000000000 */
[----:B------:R-:W-:Y:S02]  /*3460*/  ISETP.NE.AND P6, PT, R61, RZ, PT ;  /* 0x000000ff3d00720c */ /* 0x000fe40003fc5270 */
[----:B------:R-:W-:-:S02]  /*3470*/  SEL R27, RZ, 0x1, !P1 ;  /* 0x00000001ff1b7807 */ /* 0x000fc40004800000 */
[----:B------:R-:W-:Y:S02]  /*3480*/  ISETP.NE.AND P1, PT, R58, RZ, PT ;  /* 0x000000ff3a00720c */ /* 0x000fe40003f25270 */
[----:B------:R-:W-:Y:S02]  /*3490*/  P2R R88, PR, RZ, 0x40 ;  /* 0x00000040ff587803 */ /* 0x000fe40000000000 */
[----:B------:R-:W-:Y:S02]  /*34a0*/  ISETP.NE.AND P6, PT, R62, RZ, PT ;  /* 0x000000ff3e00720c */ /* 0x000fe40003fc5270 */
[----:B------:R-:W-:Y:S02]  /*34b0*/  SEL R32, RZ, 0x1, !P1 ;  /* 0x00000001ff207807 */ /* 0x000fe40004800000 */
[----:B------:R-:W-:Y:S02]  /*34c0*/  ISETP.NE.AND P1, PT, R81, RZ, PT ;  /* 0x000000ff5100720c */ /* 0x000fe40003f25270 */
[----:B------:R-:W-:-:S02]  /*34d0*/  P2R R87, PR, RZ, 0x40 ;  /* 0x00000040ff577803 */ /* 0x000fc40000000000 */
[----:B------:R-:W-:Y:S02]  /*34e0*/  ISETP.NE.AND P6, PT, R60, RZ, PT ;  /* 0x000000ff3c00720c */ /* 0x000fe40003fc5270 */
[----:B------:R-:W-:Y:S02]  /*34f0*/  SEL R33, RZ, 0x1, !P1 ;  /* 0x00000001ff217807 */ /* 0x000fe40004800000 */
[----:B------:R-:W-:Y:S02]  /*3500*/  ISETP.NE.AND P1, PT, R82, RZ, PT ;  /* 0x000000ff5200720c */ /* 0x000fe40003f25270 */
[----:B------:R-:W-:Y:S02]  /*3510*/  P2R R82, PR, RZ, 0x40 ;  /* 0x00000040ff527803 */ /* 0x000fe40000000000 */
[----:B------:R-:W-:-:S04]  /*3520*/  ISETP.NE.AND P6, PT, R156, RZ, PT ;  /* 0x000000ff9c00720c */ /* 0x000fc80003fc5270 */
[----:B------:R-:W-:Y:S02]  /*3530*/  P2R R81, PR, RZ, 0x40 ;  /* 0x00000040ff517803 */ /* 0x000fe40000000000 */
[----:B------:R-:W-:Y:S02]  /*3540*/  ISETP.NE.AND P6, PT, R155, RZ, PT ;  /* 0x000000ff9b00720c */ /* 0x000fe40003fc5270 */
[----:B------:R-:W-:Y:S02]  /*3550*/  P2R R51, PR, RZ, 0x20 ;  /* 0x00000020ff337803 */ /* 0x000fe40000000000 */
[----:B------:R-:W-:Y:S02]  /*3560*/  ISETP.NE.AND P5, PT, R80, RZ, PT ;  /* 0x000000ff5000720c */ /* 0x000fe40003fa5270 */
        /* <DEDUP_REMOVED lines=24> */
[----:B------:R-:W-:Y:S02]  /*36f0*/  SEL R34, RZ, 0x1, !P1 ;  /* 0x00000001ff227807 */ /* 0x000fe40004800000 */
[----:B------:R-:W-:Y:S02]  /*3700*/  P2R R56, PR, RZ, 0x40 ;  /* 0x00000040ff387803 */ /* 0x000fe40000000000 */
[----:B------:R-:W-:Y:S02]  /*3710*/  ISETP.NE.AND P6, PT, R54, RZ, PT ;  /* 0x000000ff3600720c */ /* 0x000fe40003fc5270 */
[----:B------:R-:W-:-:S02]  /*3720*/  ISETP.NE.AND P1, PT, R130, RZ, PT ;  /* 0x000000ff8200720c */ /* 0x000fc40003f25270 */
[----:B------:R-:W-:Y:S02]  /*3730*/  P2R R54, PR, RZ, 0x40 ;  /* 0x00000040ff367803 */ /* 0x000fe40000000000 */
[----:B------:R-:W-:Y:S02]  /*3740*/  SEL R35, RZ, 0x1, !P1 ;  /* 0x00000001ff237807 */ /* 0x000fe40004800000 */
[----:B------:R-:W-:Y:S02]  /*3750*/  ISETP.NE.AND P6, PT, R53, RZ, PT ;  /* 0x000000ff3500720c */ /* 0x000fe40003fc5270 */
[----:B------:R-:W-:Y:S02]  /*3760*/  ISETP.NE.AND P1, PT, R157, RZ, PT ;  /* 0x000000ff9d00720c */ /* 0x000fe40003f25270 */
[----:B------:R-:W-:Y:S02]  /*3770*/  P2R R53, PR, RZ, 0x40 ;  /* 0x00000040ff357803 */ /* 0x000fe40000000000 */
[----:B------:R-:W-:-:S02]  /*3780*/  SEL R36, RZ, 0x1, !P1 ;  /* 0x00000001ff247807 */ /* 0x000fc40004800000 */
[----:B------:R-:W-:Y:S02]  /*3790*/  ISETP.NE.AND P6, PT, R150, RZ, PT ;  /* 0x000000ff9600720c */ /* 0x000fe40003fc5270 */
[----:B------:R-:W-:Y:S02]  /*37a0*/  ISETP.NE.AND P1, PT, R158, RZ, PT ;  /* 0x000000ff9e00720c */ /* 0x000fe40003f25270 */
[----:B------:R-:W-:Y:S02]  /*37b0*/  P2R R52, PR, RZ, 0x40 ;  /* 0x00000040ff347803 */ /* 0x000fe40000000000 */
[----:B------:R-:W-:Y:S02]  /*37c0*/  SEL R37, RZ, 0x1, !P1 ;  /* 0x00000001ff257807 */ /* 0x000fe40004800000 */
[----:B------:R-:W-:Y:S02]  /*37d0*/  ISETP.NE.AND P6, PT, R148, RZ, PT ;  /* 0x000000ff9400720c */ /* 0x000fe40003fc5270 */
[----:B------:R-:W-:-:S02]  /*37e0*/  ISETP.NE.AND P1, PT, R159, RZ, PT ;  /* 0x000000ff9f00720c */ /* 0x000fc40003f25270 */
[----:B------:R-:W-:Y:S02]  /*37f0*/  P2R R50, PR, RZ, 0x40 ;  /* 0x00000040ff327803 */ /* 0x000fe40000000000 */
[----:B------:R-:W-:Y:S02]  /*3800*/  SEL R2, R2, 0x2, P1 ;  /* 0x0000000202027807 */ /* 0x000fe40000800000 */
[----:B------:R-:W-:Y:S02]  /*3810*/  ISETP.NE.AND P6, PT, R147, RZ, PT ;  /* 0x000000ff9300720c */ /* 0x000fe40003fc5270 */
[----:B------:R-:W-:Y:S02]  /*3820*/  ISETP.NE.AND P1, PT, R160, RZ, PT ;  /* 0x000000ffa000720c */ /* 0x000fe40003f25270 */
[----:B------:R-:W-:Y:S02]  /*3830*/  SEL R35, R35, 0x2, P6 ;  /* 0x0000000223237807 */ /* 0x000fe40003000000 */
[----:B------:R-:W-:-:S02]  /*3840*/  SEL R3, R3, 0x2, P1 ;  /* 0x0000000203037807 */ /* 0x000fc40000800000 */
[----:B------:R-:W-:Y:S02]  /*3850*/  ISETP.NE.AND P6, PT, R50, RZ, PT ;  /* 0x000000ff3200720c */ /* 0x000fe40003fc5270 */
[----:B------:R-:W-:Y:S02]  /*3860*/  ISETP.NE.AND P1, PT, R161, RZ, PT ;  /* 0x000000ffa100720c */ /* 0x000fe40003f25270 */
[----:B------:R-:W-:Y:S02]  /*3870*/  SEL R36, R36, 0x2, P6 ;  /* 0x0000000224247807 */ /* 0x000fe40003000000 */
[----:B------:R-:W-:Y:S02]  /*3880*/  SEL R20, R20, 0x2, P1 ;  /* 0x0000000214147807 */ /* 0x000fe40000800000 */
[----:B------:R-:W-:Y:S02]  /*3890*/  ISETP.NE.AND P6, PT, R52, RZ, PT ;  /* 0x000000ff3400720c */ /* 0x000fe40003fc5270 */
[----:B------:R-:W-:-:S02]  /*38a0*/  ISETP.NE.AND P1, PT, R162, RZ, PT ;  /* 0x000000ffa200720c */ /* 0x000fc40003f25270 */
[----:B------:R-:W-:Y:S02]  /*38b0*/  SEL R37, R37, 0x2, P6 ;  /* 0x0000000225257807 */ /* 0x000fe40003000000 */
[----:B------:R-:W-:Y:S02]  /*38c0*/  SEL R21, R21, 0x2, P1 ;  /* 0x0000000215157807 */ /* 0x000fe40000800000 */
[----:B------:R-:W-:-:S04]  /*38d0*/  ISETP.NE.AND P6, PT, R53, RZ, PT ;  /* 0x000000ff3500720c */ /* 0x000fc80003fc5270 */
[----:B------:R-:W-:Y:S02]  /*38e0*/  SEL R21, R21, 0x3, P6 ;  /* 0x0000000315157807 */ /* 0x000fe40003000000 */
[----:B------:R-:W-:-:S04]  /*38f0*/  ISETP.NE.AND P6, PT, R54, RZ, PT ;  /* 0x000000ff3600720c */ /* 0x000fc80003fc5270 */
[----:B------:R-:W-:Y:S02]  /*3900*/  SEL R20, R20, 0x3, P6 ;  /* 0x0000000314147807 */ /* 0x000fe40003000000 */
[----:B------:R-:W-:-:S04]  /*3910*/  ISETP.NE.AND P6, PT, R56, RZ, PT ;  /* 0x000000ff3800720c */ /* 0x000fc80003fc5270 */
[----:B------:R-:W-:Y:S02]  /*3920*/  SEL R3, R3, 0x3, P6 ;  /* 0x0000000303037807 */ /* 0x000fe40003000000 */
[----:B------:R-:W-:Y:S02]  /*3930*/  ISETP.NE.AND P6, PT, R57, RZ, PT ;  /* 0x000000ff3900720c */ /* 0x000fe40003fc5270 */
[----:B------:R-:W-:Y:S02]  /*3940*/  SEL R25, R25, 0x2, P5 ;  /* 0x0000000219197807 */ /* 0x000fe40002800000 */
[----:B------:R-:W-:Y:S02]  /*3950*/  SEL R2, R2, 0x3, P6 ;  /* 0x0000000302027807 */ /* 0x000fe40003000000 */
[----:B------:R-:W-:Y:S02]  /*3960*/  ISETP.NE.AND P6, PT, R58, RZ, PT ;  /* 0x000000ff3a00720c */ /* 0x000fe40003fc5270 */
[----:B------:R-:W-:-:S02]  /*3970*/  ISETP.NE.AND P1, PT, R163, RZ, PT ;  /* 0x000000ffa300720c */ /* 0x000fc40003f25270 */
[----:B------:R-:W-:Y:S02]  /*3980*/  SEL R25, R25, 0x3, P6 ;  /* 0x0000000319197807 */ /* 0x000fe40003000000 */
        /* <DEDUP_REMOVED lines=8> */
[----:B------:R-:W-:Y:S02]  /*3a10*/  ISETP.NE.AND P6, PT, R61, RZ, PT ;  /* 0x000000ff3d00720c */ /* 0x000fe40003fc5270 */
[----:B------:R-:W-:Y:S02]  /*3a20*/  P2R R43, PR, RZ, 0x1 ;  /* 0x00000001ff2b7803 */ /* 0x000fe40000000000 */
[----:B------:R-:W-:-:S02]  /*3a30*/  SEL R22, R22, 0x3, P6 ;  /* 0x0000000316167807 */ /* 0x000fc40003000000 */
[----:B------:R-:W-:Y:S02]  /*3a40*/  SEL R33, R33, 0x2, P1 ;  /* 0x0000000221217807 */ /* 0x000fe40000800000 */
[----:B------:R-:W-:Y:S02]  /*3a50*/  ISETP.NE.AND P6, PT, R62, RZ, PT ;  /* 0x000000ff3e00720c */ /* 0x000fe40003fc5270 */
[----:B------:R-:W-:Y:S02]  /*3a60*/  ISETP.NE.AND P0, PT, R128, RZ, PT ;  /* 0x000000ff8000720c */ /* 0x000fe40003f05270 */
[----:B------:R-:W-:Y:S02]  /*3a70*/  SEL R33, R33, 0x3, P6 ;  /* 0x0000000321217807 */ /* 0x000fe40003000000 */
[----:B------:R-:W-:Y:S02]  /*3a80*/  SEL R32, R32, 0x2, P0 ;  /* 0x0000000220207807 */ /* 0x000fe40000000000 */
[----:B------:R-:W-:-:S02]  /*3a90*/  ISETP.NE.AND P6, PT, R75, RZ, PT ;  /* 0x000000ff4b00720c */ /* 0x000fc40003fc5270 */
[----:B------:R-:W-:Y:S02]  /*3aa0*/  SEL R27, R27, 0x2, P3 ;  /* 0x000000021b1b7807 */ /* 0x000fe40001800000 */
[----:B------:R-:W-:Y:S02]  /*3ab0*/  SEL R32, R32, 0x3, P6 ;  /* 0x0000000320207807 */ /* 0x000fe40003000000 */
[----:B------:R-:W-:Y:S02]  /*3ac0*/  ISETP.NE.AND P6, PT, R76, RZ, PT ;  /* 0x000000ff4c00720c */ /* 0x000fe40003fc5270 */
[----:B------:R-:W-:Y:S02]  /*3ad0*/  SEL R26, R26, 0x2, P4 ;  /* 0x000000021a1a7807 */ /* 0x000fe40002000000 */
[----:B------:R-:W-:Y:S02]  /*3ae0*/  SEL R27, R27, 0x3, P6 ;  /* 0x000000031b1b7807 */ /* 0x000fe40003000000 */
[----:B------:R-:W-:-:S04]  /*3af0*/  ISETP.NE.AND P6, PT, R77, RZ, PT ;  /* 0x000000ff4d00720c */ /* 0x000fc80003fc5270 */
[----:B------:R-:W-:Y:S02]  /*3b00*/  SEL R26, R26, 0x3, P6 ;  /* 0x000000031a1a7807 */ /* 0x000fe40003000000 */
[----:B------:R-:W-:-:S04]  /*3b10*/  ISETP.NE.AND P6, PT, R78, RZ, PT ;  /* 0x000000ff4e00720c */ /* 0x000fc80003fc5270 */
[----:B------:R-:W-:Y:S02]  /*3b20*/  SEL R37, R37, 0x3, P6 ;  /* 0x0000000325257807 */ /* 0x000fe40003000000 */
[----:B------:R-:W-:Y:S02]  /*3b30*/  ISETP.NE.AND P6, PT, R79, RZ, PT ;  /* 0x000000ff4f00720c */ /* 0x000fe40003fc5270 */
[----:B------:R-:W-:Y:S02]  /*3b40*/  P2R R40, PR, RZ, 0x4 ;  /* 0x00000004ff287803 */ /* 0x000fe40000000000 */
        /* <DEDUP_REMOVED lines=80> */
[----:B------:R-:W-:Y:S02]  /*4050*/  ISETP.NE.AND P4, PT, R90, RZ, PT ;  /* 0x000000ff5a00720c */ /* 0x000fe40003f85270 */
[----:B------:R-:W-:Y:S02]  /*4060*/  SEL R3, R3, 0x5, P6 ;  /* 0x0000000503037807 */ /* 0x000fe40003000000 */
[----:B------:R-:W-:Y:S02]  /*4070*/  ISETP.NE.AND P6, PT, R57, RZ, PT ;  /* 0x000000ff3900720c */ /* 0x000fe40003fc5270 */
[----:B------:R-:W-:-:S02]  /*4080*/  SEL R25, R25, 0x4, P4 ;  /* 0x0000000419197807 */ /* 0x000fc40002000000 */
[----:B------:R-:W-:Y:S02]  /*4090*/  SEL R2, R2, 0x5, P6 ;  /* 0x0000000502027807 */ /* 0x000fe40003000000 */
[----:B------:R-:W-:Y:S02]  /*40a0*/  ISETP.NE.AND P6, PT, R58, RZ, PT ;  /* 0x000000ff3a00720c */ /* 0x000fe40003fc5270 */
[----:B------:R-:W-:Y:S02]  /*40b0*/  ISETP.NE.AND P5, PT, R89, RZ, PT ;  /* 0x000000ff5900720c */ /* 0x000fe40003fa5270 */
[----:B------:R-:W-:Y:S02]  /*40c0*/  SEL R25, R25, 0x5, P6 ;  /* 0x0000000519197807 */ /* 0x000fe40003000000 */
        /* <DEDUP_REMOVED lines=13> */
[----:B------:R-:W-:-:S02]  /*41a0*/  ISETP.NE.AND P6, PT, R67, RZ, PT ;  /* 0x000000ff4300720c */ /* 0x000fc40003fc5270 */
[----:B------:R-:W-:Y:S02]  /*41b0*/  ISETP.NE.AND P0, PT, R118, RZ, PT ;  /* 0x000000ff7600720c */ /* 0x000fe40003f05270 */
[----:B------:R-:W-:Y:S02]  /*41c0*/  SEL R32, R32, 0x5, P6 ;  /* 0x0000000520207807 */ /* 0x000fe40003000000 */
[----:B------:R-:W-:Y:S02]  /*41d0*/  SEL R27, R27, 0x4, P0 ;  /* 0x000000041b1b7807 */ /* 0x000fe40000000000 */
[----:B------:R-:W-:Y:S02]  /*41e0*/  ISETP.NE.AND P6, PT, R68, RZ, PT ;  /* 0x000000ff4400720c */ /* 0x000fe40003fc5270 */
[----:B------:R-:W-:Y:S02]  /*41f0*/  ISETP.NE.AND P3, PT, R116, RZ, PT ;  /* 0x000000ff7400720c */ /* 0x000fe40003f65270 */
[----:B------:R-:W-:-:S02]  /*4200*/  SEL R27, R27, 0x5, P6 ;  /* 0x000000051b1b7807 */ /* 0x000fc40003000000 */
        /* <DEDUP_REMOVED lines=8> */
[----:B------:R-:W-:-:S04]  /*4290*/  ISETP.NE.AND P6, PT, R76, RZ, PT ;  /* 0x000000ff4c00720c */ /* 0x000fc80003fc5270 */
[----:B------:R-:W-:Y:S02]  /*42a0*/  SEL R38, R35, 0x5, P6 ;  /* 0x0000000523267807 */ /* 0x000fe40003000000 */
        /* <DEDUP_REMOVED lines=28> */
[----:B------:R-:W-:Y:S02]  /*4470*/  ISETP.NE.AND P6, PT, R77, RZ, PT ;  /* 0x000000ff4d00720c */ /* 0x000fe40003fc5270 */
[----:B------:R-:W-:Y:S02]  /*4480*/  ISETP.NE.AND P0, PT, R117, RZ, PT ;  /* 0x000000ff7500720c */ /* 0x000fe40003f05270 */
[----:B------:R-:W-:Y:S02]  /*4490*/  P2R R27, PR, RZ, 0x2 ;  /* 0x00000002ff1b7803 */ /* 0x000fe40000000000 */
[----:B------:R-:W-:-:S02]  /*44a0*/  ISETP.NE.AND P1, PT, R42, RZ, PT ;  /* 0x000000ff2a00720c */ /* 0x000fc40003f25270 */
[----:B------:R-:W-:Y:S02]  /*44b0*/  SEL R39, R34, 0x5, P6 ;  /* 0x0000000522277807 */ /* 0x000fe40003000000 */
[----:B------:R-:W-:Y:S02]  /*44c0*/  ISETP.NE.AND P6, PT, R78, RZ, PT ;  /* 0x000000ff4e00720c */ /* 0x000fe40003fc5270 */
[----:B------:R-:W-:Y:S02]  /*44d0*/  SEL R34, R26, 0x6, P0 ;  /* 0x000000061a227807 */ /* 0x000fe40000000000 */
[----:B------:R-:W-:Y:S02]  /*44e0*/  P2R R26, PR, RZ, 0x2 ;  /* 0x00000002ff1a7803 */ /* 0x000fe40000000000 */
[----:B------:R-:W-:Y:S02]  /*44f0*/  ISETP.NE.AND P1, PT, R103, RZ, PT ;  /* 0x000000ff6700720c */ /* 0x000fe40003f25270 */
[----:B------:R-:W-:-:S02]  /*4500*/  SEL R2, R2, 0x6, P6 ;  /* 0x0000000602027807 */ /* 0x000fc40003000000 */
[----:B------:R-:W-:Y:S02]  /*4510*/  ISETP.NE.AND P6, PT, R79, RZ, PT ;  /* 0x000000ff4f00720c */ /* 0x000fe40003fc5270 */
[----:B------:R-:W-:Y:S02]  /*4520*/  SEL R33, R33, 0x6, P1 ;  /* 0x0000000621217807 */ /* 0x000fe40000800000 */
[----:B------:R-:W-:Y:S02]  /*4530*/  ISETP.NE.AND P1, PT, R26, RZ, PT ;  /* 0x000000ff1a00720c */ /* 0x000fe40003f25270 */
[----:B------:R-:W-:Y:S02]  /*4540*/  SEL R3, R3, 0x6, P6 ;  /* 0x0000000603037807 */ /* 0x000fe40003000000 */
        /* <DEDUP_REMOVED lines=15> */
[----:B------:R-:W-:Y:S02]  /*4640*/  P2R R65, PR, RZ, 0x40 ;  /* 0x00000040ff417803 */ /* 0x000fe40000000000 */
[----:B------:R-:W-:Y:S02]  /*4650*/  ISETP.NE.AND P6, PT, R140, RZ, PT ;  /* 0x000000ff8c00720c */ /* 0x000fe40003fc5270 */
[----:B------:R-:W-:Y:S02]  /*4660*/  SEL R21, R21, 0x7, P1 ;  /* 0x0000000715157807 */ /* 0x000fe40000800000 */
[----:B------:R-:W-:Y:S02]  /*4670*/  ISETP.NE.AND P1, PT, R52, RZ, PT ;  /* 0x000000ff3400720c */ /* 0x000fe40003f25270 */
[----:B------:R-:W-:-:S02]  /*4680*/  P2R R64, PR, RZ, 0x40 ;  /* 0x00000040ff407803 */ /* 0x000fc40000000000 */
[----:B------:R-:W-:Y:S02]  /*4690*/  ISETP.NE.AND P6, PT, R138, RZ, PT ;  /* 0x000000ff8a00720c */ /* 0x000fe40003fc5270 */
[----:B------:R-:W-:Y:S02]  /*46a0*/  SEL R20, R20, 0x7, P1 ;  /* 0x0000000714147807 */ /* 0x000fe40000800000 */
[----:B------:R-:W-:Y:S02]  /*46b0*/  ISETP.NE.AND P1, PT, R53, RZ, PT ;  /* 0x000000ff3500720c */ /* 0x000fe40003f25270 */
[----:B------:R-:W-:Y:S02]  /*46c0*/  P2R R63, PR, RZ, 0x40 ;  /* 0x00000040ff3f7803 */ /* 0x000fe40000000000 */
[----:B------:R-:W-:Y:S02]  /*46d0*/  ISETP.NE.AND P6, PT, R137, RZ, PT ;  /* 0x000000ff8900720c */ /* 0x000fe40003fc5270 */
[----:B------:R-:W-:-:S02]  /*46e0*/  SEL R3, R3, 0x7, P1 ;  /* 0x0000000703037807 */ /* 0x000fc40000800000 */
[----:B------:R-:W-:Y:S02]  /*46f0*/  ISETP.NE.AND P1, PT, R54, RZ, PT ;  /* 0x000000ff3600720c */ /* 0x000fe40003f25270 */
[----:B------:R-:W-:Y:S02]  /*4700*/  ISETP.NE.AND P3, PT, R98, RZ, PT ;  /* 0x000000ff6200720c */ /* 0x000fe40003f65270 */
[----:B------:R-:W-:Y:S02]  /*4710*/  P2R R44, PR, RZ, 0x40 ;  /* 0x00000040ff2c7803 */ /* 0x000fe40000000000 */
[----:B------:R-:W-:Y:S02]  /*4720*/  ISETP.NE.AND P6, PT, R133, RZ, PT ;  /* 0x000000ff8500720c */ /* 0x000fe40003fc5270 */
[----:B------:R-:W-:Y:S01]  /*4730*/  SEL R2, R2, 0x7, P1 ;  /* 0x0000000702027807 */ /* 0x000fe20000800000 */
[----:B------:R-:W1:Y:S01]  /*4740*/  S2R R68, SR_TID.X ;  /* 0x0000000000447919 */ /* 0x000e620000002100 */
[----:B------:R-:W-:-:S02]  /*4750*/  SEL R25, R25, 0x6, P3 ;  /* 0x0000000619197807 */ /* 0x000fc40001800000 */
[----:B------:R-:W-:Y:S02]  /*4760*/  ISETP.NE.AND P1, PT, R56, RZ, PT ;  /* 0x000000ff3800720c */ /* 0x000fe40003f25270 */
[----:B------:R-:W-:Y:S02]  /*4770*/  ISETP.NE.AND P4, PT, R97, RZ, PT ;  /* 0x000000ff6100720c */ /* 0x000fe40003f85270 */
[----:B------:R-:W-:Y:S02]  /*4780*/  P2R R42, PR, RZ, 0x40 ;  /* 0x00000040ff2a7803 */ /* 0x000fe40000000000 */
[----:B------:R-:W-:Y:S02]  /*4790*/  ISETP.NE.AND P6, PT, R132, RZ, PT ;  /* 0x000000ff8400720c */ /* 0x000fe40003fc5270 */
[----:B------:R-:W-:Y:S02]  /*47a0*/  SEL R25, R25, 0x7, P1 ;  /* 0x0000000719197807 */ /* 0x000fe40000800000 */
[----:B------:R-:W-:-:S02]  /*47b0*/  SEL R24, R24, 0x6, P4 ;  /* 0x0000000618187807 */ /* 0x000fc40002000000 */
[----:B------:R-:W-:Y:S02]  /*47c0*/  ISETP.NE.AND P1, PT, R57, RZ, PT ;  /* 0x000000ff3900720c */ /* 0x000fe40003f25270 */
[----:B------:R-:W-:Y:S02]  /*47d0*/  ISETP.NE.AND P5, PT, R96, RZ, PT ;  /* 0x000000ff6000720c */ /* 0x000fe40003fa5270 */
[----:B------:R-:W-:Y:S02]  /*47e0*/  SEL R38, R38, 0x7, P6 ;  /* 0x0000000726267807 */ /* 0x000fe40003000000 */
[----:B------:R-:W-:Y:S02]  /*47f0*/  ISETP.NE.AND P6, PT, R42, RZ, PT ;  /* 0x000000ff2a00720c */ /* 0x000fe40003fc5270 */
[----:B------:R-:W-:Y:S02]  /*4800*/  SEL R24, R24, 0x7, P1 ;  /* 0x0000000718187807 */ /* 0x000fe40000800000 */
[----:B------:R-:W-:-:S02]  /*4810*/  SEL R23, R23, 0x6, P5 ;  /* 0x0000000617177807 */ /* 0x000fc40002800000 */
[----:B------:R-:W-:Y:S02]  /*4820*/  ISETP.NE.AND P1, PT, R58, RZ, PT ;  /* 0x000000ff3a00720c */ /* 0x000fe40003f25270 */
[----:B------:R-:W-:Y:S02]  /*4830*/  SEL R39, R39, 0x7, P6 ;  /* 0x0000000727277807 */ /* 0x000fe40003000000 */
[----:B------:R-:W-:Y:S01]  /*4840*/  ISETP.NE.AND P6, PT, R44, RZ, PT ;  /* 0x000000ff2c00720c */ /* 0x000fe20003fc5270 */
[----:B------:R-:W2:Y:S01]  /*4850*/  S2UR UR5, SR_CgaCtaId ;  /* 0x00000000000579c3 */ /* 0x000ea20000008800 */
[----:B------:R-:W-:Y:S02]  /*4860*/  SEL R26, R23, 0x7, P1 ;  /* 0x00000007171a7807 */ /* 0x000fe40000800000 */
[----:B------:R-:W-:Y:S02]  /*4870*/  ISETP.NE.AND P1, PT, R59, RZ, PT ;  /* 0x000000ff3b00720c */ /* 0x000fe40003f25270 */
[----:B------:R-:W-:-:S02]  /*4880*/  SEL R23, R21, 0x8, P6 ;  /* 0x0000000815177807 */ /* 0x000fc40003000000 */
[----:B------:R-:W-:Y:S02]  /*4890*/  ISETP.NE.AND P6, PT, R63, RZ, PT ;  /* 0x000000ff3f00720c */ /* 0x000fe40003fc5270 */
[----:B------:R-:W-:Y:S02]  /*48a0*/  SEL R27, R22, 0x7, P1 ;  /* 0x00000007161b7807 */ /* 0x000fe40000800000 */
[----:B------:R-:W-:Y:S02]  /*48b0*/  ISETP.NE.AND P1, PT, R60, RZ, PT ;  /* 0x000000ff3c00720c */ /* 0x000fe40003f25270 */
[----:B------:R-:W-:Y:S02]  /*48c0*/  ISETP.NE.AND P2, PT, R121, RZ, PT ;  /* 0x000000ff7900720c */ /* 0x000fe40003f45270 */
[----:B------:R-:W-:Y:S02]  /*48d0*/  SEL R22, R20, 0x8, P6 ;  /* 0x0000000814167807 */ /* 0x000fe40003000000 */
[----:B------:R-:W-:-:S02]  /*48e0*/  ISETP.NE.AND P6, PT, R64, RZ, PT ;  /* 0x000000ff4000720c */ /* 0x000fc40003fc5270 */
[----:B------:R-:W-:Y:S02]  /*48f0*/  SEL R33, R33, 0x7, P1 ;  /* 0x0000000721217807 */ /* 0x000fe40000800000 */
[----:B------:R-:W-:Y:S02]  /*4900*/  SEL R32, R32, 0x6, P2 ;  /* 0x0000000620207807 */ /* 0x000fe40001000000 */
[----:B------:R-:W-:Y:S02]  /*4910*/  ISETP.NE.AND P1, PT, R61, RZ, PT ;  /* 0x000000ff3d00720c */ /* 0x000fe40003f25270 */
[----:B------:R-:W-:Y:S02]  /*4920*/  SEL R21, R3, 0x8, P6 ;  /* 0x0000000803157807 */ /* 0x000fe40003000000 */
[----:B------:R-:W-:Y:S02]  /*4930*/  ISETP.NE.AND P6, PT, R65, RZ, PT ;  /* 0x000000ff4100720c */ /* 0x000fe40003fc5270 */
[----:B------:R-:W-:Y:S01]  /*4940*/  SEL R32, R32, 0x7, P1 ;  /* 0x0000000720207807 */ /* 0x000fe20000800000 */
[----:B------:R-:W-:Y:S01]  /*4950*/  IMAD.SHL.U32 R3, R13, 0x4, RZ ;  /* 0x000000040d037824 */ /* 0x000fe200078e00ff */
[----:B------:R-:W-:-:S02]  /*4960*/  ISETP.NE.AND P2, PT, R114, RZ, PT ;  /* 0x000000ff7200720c */ /* 0x000fc40003f45270 */
[----:B------:R-:W-:Y:S02]  /*4970*/  ISETP.NE.AND P1, PT, R62, RZ, PT ;  /* 0x000000ff3e00720c */ /* 0x000fe40003f25270 */
[----:B------:R-:W-:Y:S01]  /*4980*/  SEL R20, R2, 0x8, P6 ;  /* 0x0000000802147807 */ /* 0x000fe20003000000 */
[----:B-1----:R-:W-:Y:S01]  /*4990*/  IMAD.SHL.U32 R2, R68, 0x400, RZ ;  /* 0x0000040044027824 */ /* 0x002fe200078e00ff */
[----:B------:R-:W-:Y:S02]  /*49a0*/  SHF.R.U32.HI R13, RZ, 0x4, R13 ;  /* 0x00000004ff0d7819 */ /* 0x000fe4000001160d */
[----:B------:R-:W-:Y:S02]  /*49b0*/  SEL R35, R35, 0x7, P1 ;  /* 0x0000000723237807 */ /* 0x000fe40000800000 */
[----:B------:R-:W-:Y:S02]  /*49c0*/  SEL R34, R34, 0x7, P2 ;  /* 0x0000000722227807 */ /* 0x000fe40001000000 */
[----:B------:R-:W-:-:S02]  /*49d0*/  ISETP.NE.AND P1, PT, R41, RZ, PT ;  /* 0x000000ff2900720c */ /* 0x000fc40003f25270 */
[----:B------:R-:W-:Y:S01]  /*49e0*/  ISETP.NE.AND P2, PT, R40, RZ, PT ;  /* 0x000000ff2800720c */ /* 0x000fe20003f45270 */
[----:B------:R-:W-:Y:S01]  /*49f0*/  IMAD.SHL.U32 R40, R68, 0x4, RZ ;  /* 0x0000000444287824 */ /* 0x000fe200078e00ff */
[----:B------:R-:W-:Y:S01]  /*4a00*/  SHF.R.U32.HI R41, RZ, 0x2, R68 ;  /* 0x00000002ff297819 */ /* 0x000fe20000011644 */
[----:B------:R-:W-:Y:S01]  /*4a10*/  UMOV UR4, 0x400 ;  /* 0x0000040000047882 */ /* 0x000fe20000000000 */
[----:B------:R-:W-:Y:S01]  /*4a20*/  SGXT.U32 R13, R13, 0x4 ;  /* 0x000000040d0d781a */ /* 0x000fe20000000000 */
[----:B--2---:R-:W-:Y:S01]  /*4a30*/  UPRMT UR4, UR5, 0x654, UR4 ;  /* 0x0000065405047896 */ /* 0x004fe20008000004 */
[----:B------:R-:W-:Y:S02]  /*4a40*/  LOP3.LUT R2, R2, 0xc00, RZ, 0xc0, !PT ;  /* 0x00000c0002027812 */ /* 0x000fe400078ec0ff */
[----:B------:R-:W-:Y:S02]  /*4a50*/  ISETP.NE.AND P3, PT, R151, RZ, PT ;  /* 0x000000ff9700720c */ /* 0x000fe40003f65270 */
[----:B------:R-:W-:-:S02]  /*4a60*/  ISETP.NE.AND P0, PT, R152, RZ, PT ;  /* 0x000000ff9800720c */ /* 0x000fc40003f05270 */
[----:B------:R-:W-:Y:S02]  /*4a70*/  SGXT.U32 R41, R41, 0x6 ;  /* 0x000000062929781a */ /* 0x000fe40000000000 */
[----:B------:R-:W-:Y:S02]  /*4a80*/  LOP3.LUT R13, R14, R13, RZ, 0xfc, !PT ;  /* 0x0000000d0e0d7212 */ /* 0x000fe400078efcff */
[----:B------:R-:W-:Y:S02]  /*4a90*/  SEL R36, R36, 0x7, P1 ;  /* 0x0000000724247807 */ /* 0x000fe40000800000 */
[----:B------:R-:W-:Y:S02]  /*4aa0*/  LOP3.LUT R14, R40, 0x3fc, RZ, 0xc0, !PT ;  /* 0x000003fc280e7812 */ /* 0x000fe400078ec0ff */
[----:B------:R-:W-:Y:S02]  /*4ab0*/  ISETP.NE.AND P1, PT, R136, RZ, PT ;  /* 0x000000ff8800720c */ /* 0x000fe40003f25270 */
[----:B------:R-:W-:-:S02]  /*4ac0*/  LOP3.LUT R40, R2, 0x40, RZ, 0xfc, !PT ;  /* 0x0000004002287812 */ /* 0x000fc400078efcff */
[----:B------:R-:W-:Y:S02]  /*4ad0*/  ISETP.NE.AND P4, PT, R149, RZ, PT ;  /* 0x000000ff9500720c */ /* 0x000fe40003f85270 */
[----:B------:R-:W-:Y:S02]  /*4ae0*/  SEL R26, R26, 0x8, P3 ;  /* 0x000000081a1a7807 */ /* 0x000fe40001800000 */
[----:B------:R-:W-:Y:S02]  /*4af0*/  LOP3.LUT R3, R12, 0x3c, R3, 0xf8, !PT ;  /* 0x0000003c0c037812 */ /* 0x000fe400078ef803 */
[----:B------:R-:W-:Y:S02]  /*4b00*/  LOP3.LUT R42, R2, 0x80, RZ, 0xfc, !PT ;  /* 0x00000080022a7812 */ /* 0x000fe400078efcff */
[----:B------:R-:W-:Y:S02]  /*4b10*/  ISETP.NE.AND P5, PT, R146, RZ, PT ;  /* 0x000000ff9200720c */ /* 0x000fe40003fa5270 */
[----:B------:R-:W-:-:S02]  /*4b20*/  ISETP.NE.AND P3, PT, R48, RZ, PT ;  /* 0x000000ff3000720c */ /* 0x000fc40003f65270 */
[----:B------:R-:W-:Y:S02]  /*4b30*/  SEL R27, R27, 0x8, P0 ;  /* 0x000000081b1b7807 */ /* 0x000fe40000000000 */
[C---:B------:R-:W-:Y:S02]  /*4b40*/  LOP3.LUT R12, R2.reuse, R41, RZ, 0xfc, !PT ;  /* 0x00000029020c7212 */ /* 0x040fe400078efcff */
[C---:B------:R-:W-:Y:S02]  /*4b50*/  LOP3.LUT R44, R2.reuse, 0xc0, RZ, 0xfc, !PT ;  /* 0x000000c0022c7812 */ /* 0x040fe400078efcff */
[----:B------:R-:W-:Y:S02]  /*4b60*/  ISETP.NE.AND P0, PT, R43, RZ, PT ;  /* 0x000000ff2b00720c */ /* 0x000fe40003f05270 */
[C---:B------:R-:W-:Y:S02]  /*4b70*/  LEA.HI R41, R2.reuse, UR4, RZ, 0x1e ;  /* 0x0000000402297c11 */ /* 0x040fe4000f8ff0ff */
[----:B------:R-:W-:-:S02]  /*4b80*/  LOP3.LUT R46, R2, 0x100, RZ, 0xfc, !PT ;  /* 0x00000100022e7812 */ /* 0x000fc400078efcff */
[C---:B------:R-:W-:Y:S02]  /*4b90*/  LOP3.LUT R48, R2.reuse, 0x140, RZ, 0xfc, !PT ;  /* 0x0000014002307812 */ /* 0x040fe400078efcff */
[C---:B------:R-:W-:Y:S02]  /*4ba0*/  LOP3.LUT R50, R2.reuse, 0x180, RZ, 0xfc, !PT ;  /* 0x0000018002327812 */ /* 0x040fe400078efcff */
[C---:B------:R-:W-:Y:S02]  /*4bb0*/  LOP3.LUT R52, R2.reuse, 0x1c0, RZ, 0xfc, !PT ;  /* 0x000001c002347812 */ /* 0x040fe400078efcff */
[C---:B------:R-:W-:Y:S02]  /*4bc0*/  LOP3.LUT R54, R2.reuse, 0x200, RZ, 0xfc, !PT ;  /* 0x0000020002367812 */ /* 0x040fe400078efcff */
[C---:B------:R-:W-:Y:S02]  /*4bd0*/  LOP3.LUT R56, R2.reuse, 0x240, RZ, 0xfc, !PT ;  /* 0x0000024002387812 */ /* 0x040fe400078efcff */
[----:B------:R-:W-:-:S02]  /*4be0*/  LOP3.LUT R58, R2, 0x280, RZ, 0xfc, !PT ;  /* 0x00000280023a7812 */ /* 0x000fc400078efcff */
[C---:B------:R-:W-:Y:S02]  /*4bf0*/  LOP3.LUT R60, R2.reuse, 0x2c0, RZ, 0xfc, !PT ;  /* 0x000002c0023c7812 */ /* 0x040fe400078efcff */
[C---:B------:R-:W-:Y:S02]  /*4c00*/  LOP3.LUT R62, R2.reuse, 0x300, RZ, 0xfc, !PT ;  /* 0x00000300023e7812 */ /* 0x040fe400078efcff */
[C---:B------:R-:W-:Y:S02]  /*4c10*/  LOP3.LUT R64, R2.reuse, 0x340, RZ, 0xfc, !PT ;  /* 0x0000034002407812 */ /* 0x040fe400078efcff */
[C---:B------:R-:W-:Y:S02]  /*4c20*/  LOP3.LUT R66, R2.reuse, 0x380, RZ, 0xfc, !PT ;  /* 0x0000038002427812 */ /* 0x040fe400078efcff */
[----:B------:R-:W-:Y:S02]  /*4c30*/  SEL R33, R33, 0x8, P1 ;  /* 0x0000000821217807 */ /* 0x000fe40000800000 */
[----:B------:R-:W-:-:S02]  /*4c40*/  LOP3.LUT R2, R2, 0x3c0, RZ, 0xfc, !PT ;  /* 0x000003c002027812 */ /* 0x000fc400078efcff */
[----:B------:R-:W-:Y:S02]  /*4c50*/  LEA.HI R43, R40, UR4, RZ, 0x1e ;  /* 0x00000004282b7c11 */ /* 0x000fe4000f8ff0ff */
[----:B------:R-:W-:Y:S02]  /*4c60*/  SEL R24, R24, 0x8, P4 ;  /* 0x0000000818187807 */ /* 0x000fe40002000000 */
[----:B------:R-:W-:Y:S02]  /*4c70*/  ISETP.NE.AND P1, PT, R47, RZ, PT ;  /* 0x000000ff2f00720c */ /* 0x000fe40003f25270 */
[----:B------:R-:W-:Y:S02]  /*4c80*/  LEA.HI R45, R42, UR4, RZ, 0x1e ;  /* 0x000000042a2d7c11 */ /* 0x000fe4000f8ff0ff */
[----:B------:R-:W-:Y:S02]  /*4c90*/  SEL R25, R25, 0x8, P5 ;  /* 0x0000000819197807 */ /* 0x000fe40002800000 */
[----:B------:R-:W-:-:S02]  /*4ca0*/  ISETP.NE.AND P4, PT, R49, RZ, PT ;  /* 0x000000ff3100720c */ /* 0x000fc40003f85270 */
[----:B------:R-:W-:Y:S01]  /*4cb0*/  LEA.HI R47, R44, UR4, RZ, 0x1e ;  /* 0x000000042c2f7c11 */ /* 0x000fe2000f8ff0ff */
[----:B------:R-:W-:Y:S01]  /*4cc0*/  IMAD R41, R12, 0x4, R41 ;  /* 0x000000040c297824 */ /* 0x000fe200078e0229 */
[----:B------:R-:W-:Y:S02]  /*4cd0*/  ISETP.NE.AND P5, PT, R51, RZ, PT ;  /* 0x000000ff3300720c */ /* 0x000fe40003fa5270 */
[----:B------:R-:W-:Y:S02]  /*4ce0*/  LEA.HI R49, R46, UR4, RZ, 0x1e ;  /* 0x000000042e317c11 */ /* 0x000fe4000f8ff0ff */
[----:B------:R-:W-:Y:S02]  /*4cf0*/  LEA.HI R51, R48, UR4, RZ, 0x1e ;  /* 0x0000000430337c11 */ /* 0x000fe4000f8ff0ff */
[----:B------:R-:W-:Y:S01]  /*4d00*/  LEA.HI R71, R2, UR4, RZ, 0x1e ;  /* 0x0000000402477c11 */ /* 0x000fe2000f8ff0ff */
[C---:B------:R-:W-:Y:S01]  /*4d10*/  IMAD R2, R12.reuse, 0x4, R43 ;  /* 0x000000040c027824 */ /* 0x040fe200078e022b */
[----:B------:R-:W-:Y:S01]  /*4d20*/  ISETP.NE.AND P6, PT, R55, RZ, PT ;  /* 0x000000ff3700720c */ /* 0x000fe20003fc5270 */
[----:B------:R-:W-:Y:S01]  /*4d30*/  IMAD R45, R12, 0x4, R45 ;  /* 0x000000040c2d7824 */ /* 0x000fe200078e022d */
[----:B------:R-:W-:Y:S01]  /*4d40*/  LEA.HI R53, R50, UR4, RZ, 0x1e ;  /* 0x0000000432357c11 */ /* 0x000fe2000f8ff0ff */
[----:B------:R-:W-:Y:S01]  /*4d50*/  IMAD R40, R12, 0x4, R47 ;  /* 0x000000040c287824 */ /* 0x000fe200078e022f */
[----:B------:R-:W-:Y:S01]  /*4d60*/  LEA.HI R55, R52, UR4, RZ, 0x1e ;  /* 0x0000000434377c11 */ /* 0x000fe2000f8ff0ff */
[----:B------:R-:W-:Y:S01]  /*4d70*/  IMAD R49, R12, 0x4, R49 ;  /* 0x000000040c317824 */ /* 0x000fe200078e0231 */
[----:B------:R-:W-:Y:S01]  /*4d80*/  LEA.HI R57, R54, UR4, RZ, 0x1e ;  /* 0x0000000436397c11 */ /* 0x000fe2000f8ff0ff */
[----:B------:R-:W-:Y:S01]  /*4d90*/  IMAD R42, R12, 0x4, R51 ;  /* 0x000000040c2a7824 */ /* 0x000fe200078e0233 */
[----:B------:R-:W-:Y:S01]  /*4da0*/  LEA.HI R59, R56, UR4, RZ, 0x1e ;  /* 0x00000004383b7c11 */ /* 0x000fe2000f8ff0ff */
[----:B------:R-:W-:Y:S01]  /*4db0*/  STS [R41], R28 ;  /* 0x0000001c29007388 */ /* 0x000fe20000000800 */
[----:B------:R-:W-:Y:S01]  /*4dc0*/  LEA.HI R61, R58, UR4, RZ, 0x1e ;  /* 0x000000043a3d7c11 */ /* 0x000fe2000f8ff0ff */
[----:B------:R-:W-:Y:S01]  /*4dd0*/  IMAD R53, R12, 0x4, R53 ;  /* 0x000000040c357824 */ /* 0x000fe200078e0235 */
[----:B------:R-:W-:Y:S01]  /*4de0*/  LEA.HI R63, R60, UR4, RZ, 0x1e ;  /* 0x000000043c3f7c11 */ /* 0x000fe2000f8ff0ff */
[----:B------:R-:W-:Y:S01]  /*4df0*/  STS [R2+0x100], R29 ;  /* 0x0001001d02007388 */ /* 0x000fe20000000800 */
[----:B------:R-:W-:Y:S01]  /*4e00*/  LEA.HI R65, R62, UR4, RZ, 0x1e ;  /* 0x000000043e417c11 */ /* 0x000fe2000f8ff0ff */
[----:B------:R-:W-:Y:S01]  /*4e10*/  IMAD R44, R12, 0x4, R55 ;  /* 0x000000040c2c7824 */ /* 0x000fe200078e0237 */
[----:B------:R-:W-:Y:S01]  /*4e20*/  LEA.HI R67, R64, UR4, RZ, 0x1e ;  /* 0x0000000440437c11 */ /* 0x000fe2000f8ff0ff */
[----:B------:R-:W-:Y:S01]  /*4e30*/  STS [R45+0x200], R30 ;  /* 0x0002001e2d007388 */ /* 0x000fe20000000800 */
[----:B------:R-:W-:Y:S01]  /*4e40*/  IMAD R57, R12, 0x4, R57 ;  /* 0x000000040c397824 */ /* 0x000fe200078e0239 */
[----:B------:R-:W-:Y:S01]  /*4e50*/  LEA.HI R69, R66, UR4, RZ, 0x1e ;  /* 0x0000000442457c11 */ /* 0x000fe2000f8ff0ff */
[C---:B------:R-:W-:Y:S01]  /*4e60*/  IMAD R46, R12.reuse, 0x4, R59 ;  /* 0x000000040c2e7824 */ /* 0x040fe200078e023b */
[----:B------:R-:W-:Y:S01]  /*4e70*/  STS [R40+0x300], R31 ;  /* 0x0003001f28007388 */ /* 0x000fe20000000800 */
[----:B------:R-:W-:-:S03]  /*4e80*/  IMAD R61, R12, 0x4, R61 ;  /* 0x000000040c3d7824 */ /* 0x000fc600078e023d */
        /* <DEDUP_REMOVED lines=10> */
[----:B------:R1:W-:Y:S04]  /*4f30*/  STS [R46+0x900], R9 ;  /* 0x000900092e007388 */ /* 0x0003e80000000800 */
[----:B------:R-:W-:Y:S04]  /*4f40*/  STS [R61+0xa00], R10 ;  /* 0x000a000a3d007388 */ /* 0x000fe80000000800 */
[----:B------:R2:W-:Y:S01]  /*4f50*/  STS [R48+0xb00], R11 ;  /* 0x000b000b30007388 */ /* 0x0005e20000000800 */
[C---:B------:R-:W-:Y:S01]  /*4f60*/  LOP3.LUT R12, R14.reuse, 0x400, RZ, 0xfc, !PT ;  /* 0x000004000e0c7812 */ /* 0x040fe200078efcff */
[----:B-1----:R-:W1:Y:S02]  /*4f70*/  LDC.64 R8, c[0x0][0x218] ;  /* 0x00008600ff087b82 */ /* 0x002e640000000a00 */
[----:B------:R-:W-:Y:S04]  /*4f80*/  STS [R65+0xc00], R16 ;  /* 0x000c001041007388 */ /* 0x000fe80000000800 */
[----:B------:R-:W-:Y:S04]  /*4f90*/  STS [R50+0xd00], R17 ;  /* 0x000d001132007388 */ /* 0x000fe80000000800 */
[----:B------:R-:W-:Y:S04]  /*4fa0*/  STS [R69+0xe00], R18 ;  /* 0x000e001245007388 */ /* 0x000fe80000000800 */
[----:B------:R-:W-:Y:S01]  /*4fb0*/  STS [R52+0xf00], R19 ;  /* 0x000f001334007388 */ /* 0x000fe20000000800 */
[----:B------:R-:W-:-:S02]  /*4fc0*/  LOP3.LUT R47, R14, 0x800, RZ, 0xfc, !PT ;  /* 0x000008000e2f7812 */ /* 0x000fc400078efcff */
[----:B------:R-:W-:Y:S02]  /*4fd0*/  LOP3.LUT R51, R14, 0xc00, RZ, 0xfc, !PT ;  /* 0x00000c000e337812 */ /* 0x000fe400078efcff */
[----:B------:R-:W-:Y:S02]  /*4fe0*/  SHF.R.U32.HI R43, RZ, 0x2, R12 ;  /* 0x00000002ff2b7819 */ /* 0x000fe4000001160c */
[----:B------:R-:W-:Y:S02]  /*4ff0*/  SHF.R.U32.HI R47, RZ, 0x2, R47 ;  /* 0x00000002ff2f7819 */ /* 0x000fe4000001162f */
[----:B------:R-:W-:Y:S02]  /*5000*/  LOP3.LUT R12, R68, 0xf0, RZ, 0xc0, !PT ;  /* 0x000000f0440c7812 */ /* 0x000fe400078ec0ff */
[----:B------:R-:W-:Y:S02]  /*5010*/  SHF.R.U32.HI R51, RZ, 0x2, R51 ;  /* 0x00000002ff337819 */ /* 0x000fe40000011633 */
[----:B------:R-:W-:-:S02]  /*5020*/  LOP3.LUT R43, R43, 0x1f0, RZ, 0xc0, !PT ;  /* 0x000001f02b2b7812 */ /* 0x000fc400078ec0ff */
[----:B------:R-:W-:Y:S01]  /*5030*/  LOP3.LUT R47, R47, 0x2f0, RZ, 0xc0, !PT ;  /* 0x000002f02f2f7812 */ /* 0x000fe200078ec0ff */
[----:B------:R-:W-:Y:S01]  /*5040*/  VIADD R41, R12, UR4 ;  /* 0x000000040c297c36 */ /* 0x000fe20008000000 */
[----:B------:R-:W-:Y:S01]  /*5050*/  LOP3.LUT R51, R51, 0x3f0, RZ, 0xc0, !PT ;  /* 0x000003f033337812 */ /* 0x000fe200078ec0ff */
[----:B------:R-:W-:Y:S02]  /*5060*/  VIADD R43, R43, UR4 ;  /* 0x000000042b2b7c36 */ /* 0x000fe40008000000 */
[----:B------:R-:W-:Y:S02]  /*5070*/  VIADD R47, R47, UR4 ;  /* 0x000000042f2f7c36 */ /* 0x000fe40008000000 */
[C---:B------:R-:W-:Y:S01]  /*5080*/  IMAD R41, R14.reuse, 0x4, R41 ;  /* 0x000000040e297824 */ /* 0x040fe200078e0229 */
[----:B------:R-:W-:Y:S01]  /*5090*/  BAR.SYNC.DEFER_BLOCKING 0x0 ;  /* 0x0000000000007b1d */ /* 0x000fe20000010000 */
[----:B------:R-:W-:Y:S02]  /*50a0*/  VIADD R51, R51, UR4 ;  /* 0x0000000433337c36 */ /* 0x000fe40008000000 */
[----:B------:R-:W-:-:S02]  /*50b0*/  IMAD R43, R14, 0x4, R43 ;  /* 0x000000040e2b7824 */ /* 0x000fc400078e022b */
[C---:B------:R-:W-:Y:S01]  /*50c0*/  IMAD R47, R14.reuse, 0x4, R47 ;  /* 0x000000040e2f7824 */ /* 0x040fe200078e022f */
[----:B------:R-:W-:Y:S01]  /*50d0*/  SEL R37, R37, 0x7, P2 ;  /* 0x0000000725257807 */ /* 0x000fe20001000000 */
[----:B------:R-:W-:Y:S02]  /*50e0*/  IMAD R51, R14, 0x4, R51 ;  /* 0x000000040e337824 */ /* 0x000fe400078e0233 */
[----:B------:R-:W-:Y:S01]  /*50f0*/  IMAD.HI R12, R3, 0x38e38e39, RZ ;  /* 0x38e38e39030c7827 */ /* 0x000fe200078e02ff */
[----:B------:R-:W-:Y:S01]  /*5100*/  ISETP.NE.AND P2, PT, R139, RZ, PT ;  /* 0x000000ff8b00720c */ /* 0x000fe20003f45270 */
[----:B------:R-:W-:Y:S01]  /*5110*/  ULDC.64 UR4, c[0x0][0x220] ;  /* 0x0000880000047ab9 */ /* 0x000fe20000000a00 */
[----:B------:R-:W3:Y:S04]  /*5120*/  LDS.128 R72, [R41] ;  /* 0x0000000029487984 */ /* 0x000ee80000000c00 */
[----:B------:R-:W4:Y:S04]  /*5130*/  LDS.128 R28, [R43+0x1000] ;  /* 0x001000002b1c7984 */ /* 0x000f280000000c00 */
[----:B------:R-:W5:Y:S04]  /*5140*/  LDS.128 R44, [R47+0x2000] ;  /* 0x002000002f2c7984 */ /* 0x000f680000000c00 */
[----:B------:R-:W2:Y:S01]  /*5150*/  LDS.128 R56, [R51+0x3000] ;  /* 0x0030000033387984 */ /* 0x000ea20000000c00 */
[----:B------:R-:W-:-:S02]  /*5160*/  SHF.R.U32.HI R5, RZ, 0x1f, R12 ;  /* 0x0000001fff057819 */ /* 0x000fc4000001160c */
[----:B------:R-:W-:Y:S02]  /*5170*/  SEL R32, R32, 0x8, P2 ;  /* 0x0000000820207807 */ /* 0x000fe40001000000 */
[----:B------:R-:W-:Y:S02]  /*5180*/  ISETP.NE.AND P2, PT, R131, RZ, PT ;  /* 0x000000ff8300720c */ /* 0x000fe40003f45270 */
[----:B------:R-:W-:Y:S02]  /*5190*/  SEL R35, R35, 0x8, P1 ;  /* 0x0000000823237807 */ /* 0x000fe40000800000 */
[----:B------:R-:W-:Y:S02]  /*51a0*/  ISETP.GE.AND P1, PT, R3, 0x90, PT ;  /* 0x000000900300780c */ /* 0x000fe40003f26270 */
[----:B------:R-:W-:Y:S02]  /*51b0*/  LOP3.LUT R2, R13, 0x10, RZ, 0xfc, !PT ;  /* 0x000000100d027812 */ /* 0x000fe400078efcff */
[----:B------:R-:W-:Y:S01]  /*51c0*/  LEA.HI.SX32 R12, R12, R5, 0x1d ;  /* 0x000000050c0c7211 */ /* 0x000fe200078feaff */
[----:B------:R-:W-:Y:S01]  /*51d0*/  IMAD R15, R0, 0x120, R15 ;  /* 0x00000120000f7824 */ /* 0x000fe200078e020f */
[----:B------:R-:W-:-:S02]  /*51e0*/  SEL R34, R34, 0x8, P2 ;  /* 0x0000000822227807 */ /* 0x000fc40001000000 */
[----:B------:R-:W-:Y:S01]  /*51f0*/  ISETP.LT.AND P2, PT, R2, 0x120, !P1 ;  /* 0x000001200200780c */ /* 0x000fe20004f41270 */
[C---:B------:R-:W-:Y:S01]  /*5200*/  IMAD R3, R12.reuse, -0x24, R3 ;  /* 0xffffffdc0c037824 */ /* 0x040fe200078e0203 */
[C---:B------:R-:W-:Y:S02]  /*5210*/  LOP3.LUT R0, R13.reuse, 0x20, RZ, 0xfc, !PT ;  /* 0x000000200d007812 */ /* 0x040fe400078efcff */
[----:B------:R-:W-:Y:S01]  /*5220*/  LOP3.LUT R2, R13, 0x30, RZ, 0xfc, !PT ;  /* 0x000000300d027812 */ /* 0x000fe200078efcff */
[----:B------:R-:W-:Y:S01]  /*5230*/  IMAD R12, R12, 0x6c00, R3 ;  /* 0x00006c000c0c7824 */ /* 0x000fe200078e0203 */
[----:B------:R-:W-:Y:S02]  /*5240*/  SEL R37, R37, 0x8, P3 ;  /* 0x0000000825257807 */ /* 0x000fe40001800000 */
[----:B------:R-:W-:Y:S02]  /*5250*/  SEL R36, R36, 0x8, P4 ;  /* 0x0000000824247807 */ /* 0x000fe40002000000 */
[----:B------:R-:W-:-:S02]  /*5260*/  ISETP.LT.AND P3, PT, R0, 0x120, !P1 ;  /* 0x000001200000780c */ /* 0x000fc40004f61270 */
[----:B------:R-:W-:Y:S02]  /*5270*/  ISETP.LT.AND P4, PT, R2, 0x120, !P1 ;  /* 0x000001200200780c */ /* 0x000fe40004f81270 */
[C---:B------:R-:W-:Y:S01]  /*5280*/  ISETP.LT.AND P1, PT, R13.reuse, 0x120, !P1 ;  /* 0x000001200d00780c */ /* 0x040fe20004f21270 */
[----:B------:R-:W-:-:S04]  /*5290*/  IMAD R3, R13, 0x24, R12 ;  /* 0x000000240d037824 */ /* 0x000fc800078e020c */
[C---:B------:R-:W-:Y:S02]  /*52a0*/  VIADD R5, R3.reuse, 0x240 ;  /* 0x0000024003057836 */ /* 0x040fe40000000000 */
[C---:B------:R-:W-:Y:S02]  /*52b0*/  VIADD R7, R3.reuse, 0x480 ;  /* 0x0000048003077836 */ /* 0x040fe40000000000 */
[C---:B--2---:R-:W-:Y:S02]  /*52c0*/  VIADD R11, R3.reuse, 0x6c0 ;  /* 0x000006c0030b7836 */ /* 0x044fe40000000000 */
[----:B-1----:R-:W-:Y:S01]  /*52d0*/  IMAD.WIDE R2, R3, 0x4, R8 ;  /* 0x0000000403027825 */ /* 0x002fe200078e0208 */
[----:B------:R-:W-:-:S03]  /*52e0*/  SEL R38, R38, 0x8, P5 ;  /* 0x0000000826267807 */ /* 0x000fc60002800000 */
[--C-:B------:R-:W-:Y:S01]  /*52f0*/  IMAD.WIDE R4, R5, 0x4, R8.reuse ;  /* 0x0000000405047825 */ /* 0x100fe200078e0208 */
[----:B------:R-:W-:Y:S01]  /*5300*/  SEL R39, R39, 0x8, P6 ;  /* 0x0000000827277807 */ /* 0x000fe20003000000 */
[----:B---3--:R1:W-:Y:S02]  /*5310*/  @P1 STG.E.128 desc[UR6][R2.64], R72 ;  /* 0x0000004802001986 */ /* 0x0083e4000c101d06 */
[----:B------:R-:W-:Y:S01]  /*5320*/  IMAD.WIDE R6, R7, 0x4, R8 ;  /* 0x0000000407067825 */ /* 0x000fe200078e0208 */
[----:B------:R-:W-:-:S03]  /*5330*/  IADD3 R10, P1, R15, UR4, RZ ;  /* 0x000000040f0a7c10 */ /* 0x000fc6000ff3e0ff */
[----:B------:R-:W-:Y:S01]  /*5340*/  IMAD.WIDE R8, R11, 0x4, R8 ;  /* 0x000000040b087825 */ /* 0x000fe200078e0208 */
[----:B------:R-:W-:Y:S01]  /*5350*/  PRMT R23, R23, 0x3340, R22 ;  /* 0x0000334017177816 */ /* 0x000fe20000000016 */
[----:B----4-:R1:W-:Y:S01]  /*5360*/  @P2 STG.E.128 desc[UR6][R4.64], R28 ;  /* 0x0000001c04002986 */ /* 0x0103e2000c101d06 */
[----:B------:R-:W-:Y:S02]  /*5370*/  PRMT R20, R21, 0x3340, R20 ;  /* 0x0000334015147816 */ /* 0x000fe40000000014 */
[----:B------:R-:W-:Y:S01]  /*5380*/  PRMT R25, R25, 0x3340, R24 ;  /* 0x0000334019197816 */ /* 0x000fe20000000018 */
[----:B-----5:R1:W-:Y:S01]  /*5390*/  @P3 STG.E.128 desc[UR6][R6.64], R44 ;  /* 0x0000002c06003986 */ /* 0x0203e2000c101d06 */
[----:B------:R-:W-:Y:S02]  /*53a0*/  PRMT R26, R26, 0x3340, R27 ;  /* 0x000033401a1a7816 */ /* 0x000fe4000000001b */
[----:B------:R-:W-:Y:S01]  /*53b0*/  PRMT R33, R33, 0x3340, R32 ;  /* 0x0000334021217816 */ /* 0x000fe20000000020 */
[----:B0-----:R1:W-:Y:S01]  /*53c0*/  @P4 STG.E.128 desc[UR6][R8.64], R56 ;  /* 0x0000003808004986 */ /* 0x0013e2000c101d06 */
[----:B------:R-:W-:-:S02]  /*53d0*/  PRMT R34, R35, 0x3340, R34 ;  /* 0x0000334023227816 */ /* 0x000fc40000000022 */
[----:B------:R-:W-:Y:S02]  /*53e0*/  PRMT R37, R37, 0x3340, R36 ;  /* 0x0000334025257816 */ /* 0x000fe40000000024 */
[----:B------:R-:W-:Y:S02]  /*53f0*/  PRMT R38, R38, 0x3340, R39 ;  /* 0x0000334026267816 */ /* 0x000fe40000000027 */
[----:B------:R-:W-:Y:S02]  /*5400*/  LEA.HI.X.SX32 R11, R15, UR5, 0x1, P1 ;  /* 0x000000050f0b7c11 */ /* 0x000fe400088f0eff */
[----:B------:R-:W-:Y:S02]  /*5410*/  PRMT R20, R23, 0x5410, R20 ;  /* 0x0000541017147816 */ /* 0x000fe40000000014 */
[----:B------:R-:W-:Y:S02]  /*5420*/  PRMT R21, R25, 0x5410, R26 ;  /* 0x0000541019157816 */ /* 0x000fe4000000001a */
[----:B------:R-:W-:-:S02]  /*5430*/  PRMT R22, R33, 0x5410, R34 ;  /* 0x0000541021167816 */ /* 0x000fc40000000022 */
[----:B------:R-:W-:Y:S01]  /*5440*/  PRMT R23, R37, 0x5410, R38 ;  /* 0x0000541025177816 */ /* 0x000fe20000000026 */
[----:B------:R-:W-:Y:S06]  /*5450*/  @!P0 EXIT ;  /* 0x000000000000894d */ /* 0x000fec0003800000 */
[----:B------:R-:W-:Y:S01]  /*5460*/  STG.E.128 desc[UR6][R10.64], R20 ;  /* 0x000000140a007986 */ /* 0x000fe2000c101d06 */
[----:B------:R-:W-:Y:S05]  /*5470*/  EXIT ;  /* 0x000000000000794d */ /* 0x000fea0003800000 */
.L_x_0:
[----:B------:R-:W-:-:S00]  /*5480*/  BRA `(.L_x_0) ;  /* 0xfffffffc00fc7947 */ /* 0x000fc0000383ffff */
[----:B------:R-:W-:-:S00]  /*5490*/  NOP ;  /* 0x0000000000007918 */ /* 0x000fc00000000000 */
        /* <DEDUP_REMOVED lines=14> */
.L_x_1:


//--------------------- .nv.shared.triton_poi_fused_max_pool2d_with_indices_33 --------------------------
	.section	.nv.shared.triton_poi_fused_max_pool2d_with_indices_33,"aw",@nobits
	.sectionflags	@""
	.align	16
	.zero		1024


//--------------------- .nv.constant0.triton_poi_fused_max_pool2d_with_indices_33 --------------------------
	.section	.nv.constant0.triton_poi_fused_max_pool2d_with_indices_33,"a",@progbits
	.sectionflags	@""
	.align	4
.nv.constant0.triton_poi_fused_max_pool2d_with_indices_33:
	.zero		560
